//
// Generated by NVIDIA NVVM Compiler
//
// Compiler Build ID: CL-36424714
// Cuda compilation tools, release 13.0, V13.0.88
// Based on NVVM 20.0.0
//

.version 9.0
.target sm_100
.address_size 64

	// .globl	_Z16matrixMulAlignedPiS_S_i
// _ZZ14tiledMatrixMulPiS_S_iiE1A has been demoted
// _ZZ14tiledMatrixMulPiS_S_iiE1B has been demoted

.visible .entry _Z16matrixMulAlignedPiS_S_i(
	.param .u64 .ptr .align 1 _Z16matrixMulAlignedPiS_S_i_param_0,
	.param .u64 .ptr .align 1 _Z16matrixMulAlignedPiS_S_i_param_1,
	.param .u64 .ptr .align 1 _Z16matrixMulAlignedPiS_S_i_param_2,
	.param .u32 _Z16matrixMulAlignedPiS_S_i_param_3
)
{
	.reg .pred 	%p<10>;
	.reg .b32 	%r<144>;
	.reg .b64 	%rd<79>;

	ld.param.u64 	%rd11, [_Z16matrixMulAlignedPiS_S_i_param_0];
	ld.param.u64 	%rd12, [_Z16matrixMulAlignedPiS_S_i_param_1];
	ld.param.u32 	%r54, [_Z16matrixMulAlignedPiS_S_i_param_3];
	cvta.to.global.u64 	%rd1, %rd12;
	cvta.to.global.u64 	%rd2, %rd11;
	mov.u32 	%r1, %ctaid.y;
	mov.u32 	%r2, %ntid.y;
	mul.lo.s32 	%r3, %r1, %r2;
	mov.u32 	%r4, %tid.y;
	add.s32 	%r5, %r3, %r4;
	mov.u32 	%r55, %ctaid.x;
	mov.u32 	%r56, %ntid.x;
	mov.u32 	%r57, %tid.x;
	mad.lo.s32 	%r6, %r55, %r56, %r57;
	max.s32 	%r58, %r5, %r6;
	setp.ge.s32 	%p1, %r58, %r54;
	@%p1 bra 	$L__BB0_13;
	and.b32  	%r7, %r54, 7;
	setp.lt.u32 	%p2, %r54, 8;
	mov.b32 	%r138, 0;
	mov.u32 	%r143, %r138;
	@%p2 bra 	$L__BB0_4;
	and.b32  	%r62, %r54, 2147483640;
	neg.s32 	%r132, %r62;
	shl.b32 	%r9, %r54, 3;
	mul.wide.s32 	%rd13, %r54, 8;
	add.s64 	%rd3, %rd1, %rd13;
	mul.wide.s32 	%rd14, %r54, 12;
	add.s64 	%rd4, %rd1, %rd14;
	mul.wide.s32 	%rd15, %r54, 16;
	add.s64 	%rd5, %rd1, %rd15;
	mul.wide.s32 	%rd16, %r54, 20;
	add.s64 	%rd6, %rd1, %rd16;
	add.s32 	%r63, %r4, %r54;
	add.s32 	%r130, %r63, %r3;
	shl.b32 	%r64, %r54, 1;
	add.s32 	%r129, %r5, %r64;
	mad.lo.s32 	%r128, %r54, 3, %r5;
	shl.b32 	%r65, %r54, 2;
	add.s32 	%r127, %r5, %r65;
	mad.lo.s32 	%r126, %r54, 5, %r5;
	mad.lo.s32 	%r125, %r54, 6, %r5;
	mad.lo.s32 	%r124, %r54, 7, %r5;
	mul.wide.u32 	%rd17, %r2, %r1;
	cvt.u64.u32 	%rd18, %r4;
	add.s64 	%rd19, %rd17, %rd18;
	shl.b64 	%rd20, %rd19, 2;
	add.s64 	%rd78, %rd2, %rd20;
	mov.b32 	%r143, 0;
	mov.u32 	%r131, %r6;
$L__BB0_3:
	.pragma "nounroll";
	and.b32  	%r138, %r54, 2147483640;
	mul.wide.s32 	%rd21, %r131, 4;
	mul.wide.s32 	%rd22, %r54, 4;
	add.s64 	%rd23, %rd1, %rd21;
	add.s64 	%rd24, %rd23, %rd22;
	add.s64 	%rd25, %rd3, %rd21;
	add.s64 	%rd26, %rd4, %rd21;
	add.s64 	%rd27, %rd5, %rd21;
	add.s64 	%rd28, %rd6, %rd21;
	mul.wide.s32 	%rd29, %r54, 24;
	add.s64 	%rd30, %rd23, %rd29;
	mul.wide.s32 	%rd31, %r54, 28;
	add.s64 	%rd32, %rd23, %rd31;
	ld.global.u32 	%r66, [%rd78];
	ld.global.u32 	%r67, [%rd23];
	mad.lo.s32 	%r68, %r67, %r66, %r143;
	mul.wide.u32 	%rd33, %r130, 4;
	add.s64 	%rd34, %rd2, %rd33;
	ld.global.u32 	%r69, [%rd34];
	ld.global.u32 	%r70, [%rd24];
	mad.lo.s32 	%r71, %r70, %r69, %r68;
	mul.wide.u32 	%rd35, %r129, 4;
	add.s64 	%rd36, %rd2, %rd35;
	ld.global.u32 	%r72, [%rd36];
	ld.global.u32 	%r73, [%rd25];
	mad.lo.s32 	%r74, %r73, %r72, %r71;
	mul.wide.u32 	%rd37, %r128, 4;
	add.s64 	%rd38, %rd2, %rd37;
	ld.global.u32 	%r75, [%rd38];
	ld.global.u32 	%r76, [%rd26];
	mad.lo.s32 	%r77, %r76, %r75, %r74;
	mul.wide.u32 	%rd39, %r127, 4;
	add.s64 	%rd40, %rd2, %rd39;
	ld.global.u32 	%r78, [%rd40];
	ld.global.u32 	%r79, [%rd27];
	mad.lo.s32 	%r80, %r79, %r78, %r77;
	mul.wide.u32 	%rd41, %r126, 4;
	add.s64 	%rd42, %rd2, %rd41;
	ld.global.u32 	%r81, [%rd42];
	ld.global.u32 	%r82, [%rd28];
	mad.lo.s32 	%r83, %r82, %r81, %r80;
	mul.wide.u32 	%rd43, %r125, 4;
	add.s64 	%rd44, %rd2, %rd43;
	ld.global.u32 	%r84, [%rd44];
	ld.global.u32 	%r85, [%rd30];
	mad.lo.s32 	%r86, %r85, %r84, %r83;
	mul.wide.u32 	%rd45, %r124, 4;
	add.s64 	%rd46, %rd2, %rd45;
	ld.global.u32 	%r87, [%rd46];
	ld.global.u32 	%r88, [%rd32];
	mad.lo.s32 	%r143, %r88, %r87, %r86;
	add.s32 	%r132, %r132, 8;
	add.s32 	%r131, %r131, %r9;
	add.s32 	%r130, %r130, %r9;
	add.s32 	%r129, %r129, %r9;
	add.s32 	%r128, %r128, %r9;
	add.s32 	%r127, %r127, %r9;
	add.s32 	%r126, %r126, %r9;
	add.s32 	%r125, %r125, %r9;
	add.s32 	%r124, %r124, %r9;
	mul.wide.u32 	%rd47, %r9, 4;
	add.s64 	%rd78, %rd78, %rd47;
	setp.ne.s32 	%p3, %r132, 0;
	@%p3 bra 	$L__BB0_3;
$L__BB0_4:
	setp.eq.s32 	%p4, %r7, 0;
	@%p4 bra 	$L__BB0_12;
	and.b32  	%r41, %r54, 3;
	setp.lt.u32 	%p5, %r7, 4;
	@%p5 bra 	$L__BB0_7;
	mul.lo.s32 	%r90, %r138, %r54;
	add.s32 	%r91, %r90, %r5;
	mul.wide.u32 	%rd48, %r91, 4;
	add.s64 	%rd49, %rd2, %rd48;
	ld.global.u32 	%r92, [%rd49];
	add.s32 	%r93, %r90, %r6;
	mul.wide.s32 	%rd50, %r93, 4;
	add.s64 	%rd51, %rd1, %rd50;
	ld.global.u32 	%r94, [%rd51];
	mad.lo.s32 	%r95, %r94, %r92, %r143;
	add.s32 	%r96, %r91, %r54;
	mul.wide.u32 	%rd52, %r96, 4;
	add.s64 	%rd53, %rd2, %rd52;
	ld.global.u32 	%r97, [%rd53];
	mul.wide.s32 	%rd54, %r54, 4;
	add.s64 	%rd55, %rd51, %rd54;
	ld.global.u32 	%r98, [%rd55];
	mad.lo.s32 	%r99, %r98, %r97, %r95;
	add.s32 	%r100, %r96, %r54;
	mul.wide.u32 	%rd56, %r100, 4;
	add.s64 	%rd57, %rd2, %rd56;
	ld.global.u32 	%r101, [%rd57];
	add.s64 	%rd58, %rd55, %rd54;
	ld.global.u32 	%r102, [%rd58];
	mad.lo.s32 	%r103, %r102, %r101, %r99;
	add.s32 	%r104, %r100, %r54;
	mul.wide.u32 	%rd59, %r104, 4;
	add.s64 	%rd60, %rd2, %rd59;
	ld.global.u32 	%r105, [%rd60];
	add.s64 	%rd61, %rd58, %rd54;
	ld.global.u32 	%r106, [%rd61];
	mad.lo.s32 	%r143, %r106, %r105, %r103;
	add.s32 	%r138, %r138, 4;
$L__BB0_7:
	setp.eq.s32 	%p6, %r41, 0;
	@%p6 bra 	$L__BB0_12;
	setp.eq.s32 	%p7, %r41, 1;
	@%p7 bra 	$L__BB0_10;
	mul.lo.s32 	%r108, %r138, %r54;
	add.s32 	%r109, %r108, %r5;
	mul.wide.u32 	%rd62, %r109, 4;
	add.s64 	%rd63, %rd2, %rd62;
	ld.global.u32 	%r110, [%rd63];
	add.s32 	%r111, %r108, %r6;
	mul.wide.s32 	%rd64, %r111, 4;
	add.s64 	%rd65, %rd1, %rd64;
	ld.global.u32 	%r112, [%rd65];
	mad.lo.s32 	%r113, %r112, %r110, %r143;
	add.s32 	%r114, %r109, %r54;
	mul.wide.u32 	%rd66, %r114, 4;
	add.s64 	%rd67, %rd2, %rd66;
	ld.global.u32 	%r115, [%rd67];
	mul.wide.s32 	%rd68, %r54, 4;
	add.s64 	%rd69, %rd65, %rd68;
	ld.global.u32 	%r116, [%rd69];
	mad.lo.s32 	%r143, %r116, %r115, %r113;
	add.s32 	%r138, %r138, 2;
$L__BB0_10:
	and.b32  	%r117, %r54, 1;
	setp.eq.b32 	%p8, %r117, 1;
	not.pred 	%p9, %p8;
	@%p9 bra 	$L__BB0_12;
	mul.lo.s32 	%r118, %r138, %r54;
	add.s32 	%r119, %r118, %r5;
	mul.wide.u32 	%rd70, %r119, 4;
	add.s64 	%rd71, %rd2, %rd70;
	ld.global.u32 	%r120, [%rd71];
	add.s32 	%r121, %r118, %r6;
	mul.wide.s32 	%rd72, %r121, 4;
	add.s64 	%rd73, %rd1, %rd72;
	ld.global.u32 	%r122, [%rd73];
	mad.lo.s32 	%r143, %r122, %r120, %r143;
$L__BB0_12:
	ld.param.u64 	%rd77, [_Z16matrixMulAlignedPiS_S_i_param_2];
	mad.lo.s32 	%r123, %r54, %r5, %r6;
	cvta.to.global.u64 	%rd74, %rd77;
	mul.wide.s32 	%rd75, %r123, 4;
	add.s64 	%rd76, %rd74, %rd75;
	st.global.u32 	[%rd76], %r143;
$L__BB0_13:
	ret;

}
	// .globl	_Z14tiledMatrixMulPiS_S_ii
.visible .entry _Z14tiledMatrixMulPiS_S_ii(
	.param .u64 .ptr .align 1 _Z14tiledMatrixMulPiS_S_ii_param_0,
	.param .u64 .ptr .align 1 _Z14tiledMatrixMulPiS_S_ii_param_1,
	.param .u64 .ptr .align 1 _Z14tiledMatrixMulPiS_S_ii_param_2,
	.param .u32 _Z14tiledMatrixMulPiS_S_ii_param_3,
	.param .u32 _Z14tiledMatrixMulPiS_S_ii_param_4
)
{
	.reg .pred 	%p<11>;
	.reg .b32 	%r<166>;
	.reg .b64 	%rd<13>;
	// demoted variable
	.shared .align 4 .b8 _ZZ14tiledMatrixMulPiS_S_iiE1A[4096];
	// demoted variable
	.shared .align 4 .b8 _ZZ14tiledMatrixMulPiS_S_iiE1B[4096];
	ld.param.u64 	%rd3, [_Z14tiledMatrixMulPiS_S_ii_param_0];
	ld.param.u64 	%rd4, [_Z14tiledMatrixMulPiS_S_ii_param_1];
	ld.param.u64 	%rd5, [_Z14tiledMatrixMulPiS_S_ii_param_2];
	ld.param.u32 	%r44, [_Z14tiledMatrixMulPiS_S_ii_param_3];
	ld.param.u32 	%r45, [_Z14tiledMatrixMulPiS_S_ii_param_4];
	mov.u32 	%r1, %tid.x;
	mov.u32 	%r2, %tid.y;
	mov.u32 	%r47, %ctaid.x;
	mov.u32 	%r48, %ctaid.y;
	mad.lo.s32 	%r3, %r45, %r48, %r2;
	mad.lo.s32 	%r4, %r45, %r47, %r1;
	div.s32 	%r5, %r44, %r45;
	setp.lt.s32 	%p1, %r5, 1;
	mov.b32 	%r164, 0;
	@%p1 bra 	$L__BB1_15;
	mad.lo.s32 	%r6, %r3, %r44, %r1;
	mul.lo.s32 	%r7, %r45, %r2;
	and.b32  	%r8, %r45, 7;
	and.b32  	%r9, %r45, 3;
	and.b32  	%r10, %r45, 2147483640;
	and.b32  	%r11, %r45, 1;
	neg.s32 	%r12, %r10;
	shl.b32 	%r13, %r45, 5;
	shl.b32 	%r50, %r7, 2;
	mov.u32 	%r51, _ZZ14tiledMatrixMulPiS_S_iiE1A;
	add.s32 	%r52, %r50, %r51;
	add.s32 	%r14, %r52, 16;
	shl.b32 	%r15, %r45, 2;
	cvta.to.global.u64 	%rd1, %rd3;
	cvta.to.global.u64 	%rd2, %rd4;
	mov.b32 	%r149, 0;
	mov.u32 	%r164, %r149;
$L__BB1_2:
	setp.lt.s32 	%p2, %r45, 1;
	mul.lo.s32 	%r53, %r149, %r45;
	add.s32 	%r54, %r6, %r53;
	mul.wide.s32 	%rd6, %r54, 4;
	add.s64 	%rd7, %rd1, %rd6;
	ld.global.u32 	%r55, [%rd7];
	add.s32 	%r56, %r7, %r1;
	shl.b32 	%r57, %r56, 2;
	mov.u32 	%r58, _ZZ14tiledMatrixMulPiS_S_iiE1A;
	add.s32 	%r59, %r58, %r57;
	st.shared.u32 	[%r59], %r55;
	add.s32 	%r60, %r53, %r2;
	mad.lo.s32 	%r61, %r60, %r44, %r4;
	mul.wide.s32 	%rd8, %r61, 4;
	add.s64 	%rd9, %rd2, %rd8;
	ld.global.u32 	%r62, [%rd9];
	mov.u32 	%r63, _ZZ14tiledMatrixMulPiS_S_iiE1B;
	add.s32 	%r64, %r63, %r57;
	st.shared.u32 	[%r64], %r62;
	bar.sync 	0;
	@%p2 bra 	$L__BB1_14;
	setp.lt.u32 	%p3, %r45, 8;
	mov.b32 	%r159, 0;
	@%p3 bra 	$L__BB1_6;
	shl.b32 	%r67, %r1, 2;
	add.s32 	%r152, %r63, %r67;
	mov.u32 	%r151, %r14;
	mov.u32 	%r153, %r12;
$L__BB1_5:
	.pragma "nounroll";
	ld.shared.u32 	%r69, [%r151+-16];
	ld.shared.u32 	%r70, [%r152];
	mad.lo.s32 	%r71, %r70, %r69, %r164;
	ld.shared.u32 	%r72, [%r151+-12];
	add.s32 	%r73, %r152, %r15;
	ld.shared.u32 	%r74, [%r73];
	mad.lo.s32 	%r75, %r74, %r72, %r71;
	ld.shared.u32 	%r76, [%r151+-8];
	add.s32 	%r77, %r73, %r15;
	ld.shared.u32 	%r78, [%r77];
	mad.lo.s32 	%r79, %r78, %r76, %r75;
	ld.shared.u32 	%r80, [%r151+-4];
	add.s32 	%r81, %r77, %r15;
	ld.shared.u32 	%r82, [%r81];
	mad.lo.s32 	%r83, %r82, %r80, %r79;
	ld.shared.u32 	%r84, [%r151];
	add.s32 	%r85, %r81, %r15;
	ld.shared.u32 	%r86, [%r85];
	mad.lo.s32 	%r87, %r86, %r84, %r83;
	ld.shared.u32 	%r88, [%r151+4];
	add.s32 	%r89, %r85, %r15;
	ld.shared.u32 	%r90, [%r89];
	mad.lo.s32 	%r91, %r90, %r88, %r87;
	ld.shared.u32 	%r92, [%r151+8];
	add.s32 	%r93, %r89, %r15;
	ld.shared.u32 	%r94, [%r93];
	mad.lo.s32 	%r95, %r94, %r92, %r91;
	ld.shared.u32 	%r96, [%r151+12];
	add.s32 	%r97, %r93, %r15;
	ld.shared.u32 	%r98, [%r97];
	mad.lo.s32 	%r164, %r98, %r96, %r95;
	add.s32 	%r153, %r153, 8;
	add.s32 	%r152, %r152, %r13;
	add.s32 	%r151, %r151, 32;
	setp.ne.s32 	%p4, %r153, 0;
	mov.u32 	%r159, %r10;
	@%p4 bra 	$L__BB1_5;
$L__BB1_6:
	setp.eq.s32 	%p5, %r8, 0;
	@%p5 bra 	$L__BB1_14;
	add.s32 	%r100, %r8, -1;
	setp.lt.u32 	%p6, %r100, 3;
	@%p6 bra 	$L__BB1_9;
	add.s32 	%r101, %r159, %r7;
	shl.b32 	%r102, %r101, 2;
	mov.u32 	%r103, _ZZ14tiledMatrixMulPiS_S_iiE1A;
	add.s32 	%r104, %r103, %r102;
	ld.shared.u32 	%r105, [%r104];
	mad.lo.s32 	%r106, %r159, %r45, %r1;
	shl.b32 	%r107, %r106, 2;
	mov.u32 	%r108, _ZZ14tiledMatrixMulPiS_S_iiE1B;
	add.s32 	%r109, %r108, %r107;
	ld.shared.u32 	%r110, [%r109];
	mad.lo.s32 	%r111, %r110, %r105, %r164;
	ld.shared.u32 	%r112, [%r104+4];
	add.s32 	%r113, %r109, %r15;
	ld.shared.u32 	%r114, [%r113];
	mad.lo.s32 	%r115, %r114, %r112, %r111;
	ld.shared.u32 	%r116, [%r104+8];
	add.s32 	%r117, %r113, %r15;
	ld.shared.u32 	%r118, [%r117];
	mad.lo.s32 	%r119, %r118, %r116, %r115;
	ld.shared.u32 	%r120, [%r104+12];
	add.s32 	%r121, %r117, %r15;
	ld.shared.u32 	%r122, [%r121];
	mad.lo.s32 	%r164, %r122, %r120, %r119;
	add.s32 	%r159, %r159, 4;
$L__BB1_9:
	setp.eq.s32 	%p7, %r9, 0;
	@%p7 bra 	$L__BB1_14;
	setp.eq.s32 	%p8, %r9, 1;
	@%p8 bra 	$L__BB1_12;
	add.s32 	%r124, %r159, %r7;
	shl.b32 	%r125, %r124, 2;
	mov.u32 	%r126, _ZZ14tiledMatrixMulPiS_S_iiE1A;
	add.s32 	%r127, %r126, %r125;
	ld.shared.u32 	%r128, [%r127];
	mad.lo.s32 	%r129, %r159, %r45, %r1;
	shl.b32 	%r130, %r129, 2;
	mov.u32 	%r131, _ZZ14tiledMatrixMulPiS_S_iiE1B;
	add.s32 	%r132, %r131, %r130;
	ld.shared.u32 	%r133, [%r132];
	mad.lo.s32 	%r134, %r133, %r128, %r164;
	ld.shared.u32 	%r135, [%r127+4];
	add.s32 	%r136, %r132, %r15;
	ld.shared.u32 	%r137, [%r136];
	mad.lo.s32 	%r164, %r137, %r135, %r134;
	add.s32 	%r159, %r159, 2;
$L__BB1_12:
	setp.eq.s32 	%p9, %r11, 0;
	@%p9 bra 	$L__BB1_14;
	add.s32 	%r138, %r159, %r7;
	shl.b32 	%r139, %r138, 2;
	mov.u32 	%r140, _ZZ14tiledMatrixMulPiS_S_iiE1A;
	add.s32 	%r141, %r140, %r139;
	ld.shared.u32 	%r142, [%r141];
	mad.lo.s32 	%r143, %r159, %r45, %r1;
	shl.b32 	%r144, %r143, 2;
	mov.u32 	%r145, _ZZ14tiledMatrixMulPiS_S_iiE1B;
	add.s32 	%r146, %r145, %r144;
	ld.shared.u32 	%r147, [%r146];
	mad.lo.s32 	%r164, %r147, %r142, %r164;
$L__BB1_14:
	bar.sync 	0;
	add.s32 	%r149, %r149, 1;
	setp.ne.s32 	%p10, %r149, %r5;
	@%p10 bra 	$L__BB1_2;
$L__BB1_15:
	cvta.to.global.u64 	%rd10, %rd5;
	mad.lo.s32 	%r148, %r3, %r44, %r4;
	mul.wide.s32 	%rd11, %r148, 4;
	add.s64 	%rd12, %rd10, %rd11;
	st.global.u32 	[%rd12], %r164;
	ret;

}


// ===== COMPILED SASS (sm_100) =====

	.target	sm_100

	.elftype	@"ET_EXEC"


//--------------------- .note.nv.tkinfo           --------------------------
	.section	.note.nv.tkinfo,"",@"SHT_NOTE"
	.sectionflags	@"SHF_NOTE_NV_TKINFO"
	.tkinfo
        /*0018*/ 	.word	0x00000002
        /*0030*/ 	.string	""
        /*0030*/ 	.string	"ptxas"
        /*0030*/ 	.string	"Cuda compilation tools, release 13.0, V13.0.88"
        /*0030*/ 	.string	"Build cuda_13.0.r13.0/compiler.36424714_0"
        /*0030*/ 	.string	"-arch sm_100 -m 64 "



//--------------------- .note.nv.cuinfo           --------------------------
	.section	.note.nv.cuinfo,"",@"SHT_NOTE"
	.sectionflags	@"SHF_NOTE_NV_CUINFO"
        /*0018*/ 	.short	0x0002
        /*001a*/ 	.short	0x0064
        /*001c*/ 	.short	0x0082
	.zero		2


//--------------------- .nv.info                  --------------------------
	.section	.nv.info,"",@"SHT_CUDA_INFO"
	.align	4


	//----- nvinfo : EIATTR_REGCOUNT
	.align		4
        /*0000*/ 	.byte	0x04, 0x2f
        /*0002*/ 	.short	(.L_1 - .L_0)
	.align		4
.L_0:
        /*0004*/ 	.word	index@(_Z16matrixMulAlignedPiS_S_i)
        /*0008*/ 	.word	0x00000020


	//----- nvinfo : EIATTR_FRAME_SIZE
	.align		4
.L_1:
        /*000c*/ 	.byte	0x04, 0x11
        /*000e*/ 	.short	(.L_3 - .L_2)
	.align		4
.L_2:
        /*0010*/ 	.word	index@(_Z16matrixMulAlignedPiS_S_i)
        /*0014*/ 	.word	0x00000000


	//----- nvinfo : EIATTR_REGCOUNT
	.align		4
.L_3:
        /*0018*/ 	.byte	0x04, 0x2f
        /*001a*/ 	.short	(.L_5 - .L_4)
	.align		4
.L_4:
        /*001c*/ 	.word	index@(_Z14tiledMatrixMulPiS_S_ii)
        /*0020*/ 	.word	0x0000001f


	//----- nvinfo : EIATTR_FRAME_SIZE
	.align		4
.L_5:
        /*0024*/ 	.byte	0x04, 0x11
        /*0026*/ 	.short	(.L_7 - .L_6)
	.align		4
.L_6:
        /*0028*/ 	.word	index@(_Z14tiledMatrixMulPiS_S_ii)
        /*002c*/ 	.word	0x00000000


	//----- nvinfo : EIATTR_MIN_STACK_SIZE
	.align		4
.L_7:
        /*0030*/ 	.byte	0x04, 0x12
        /*0032*/ 	.short	(.L_9 - .L_8)
	.align		4
.L_8:
        /*0034*/ 	.word	index@(_Z14tiledMatrixMulPiS_S_ii)
        /*0038*/ 	.word	0x00000000


	//----- nvinfo : EIATTR_MIN_STACK_SIZE
	.align		4
.L_9:
        /*003c*/ 	.byte	0x04, 0x12
        /*003e*/ 	.short	(.L_11 - .L_10)
	.align		4
.L_10:
        /*0040*/ 	.word	index@(_Z16matrixMulAlignedPiS_S_i)
        /*0044*/ 	.word	0x00000000
.L_11:


//--------------------- .nv.compat                --------------------------
	.section	.nv.compat,"",@"SHT_CUDA_COMPAT_INFO"
	.align	4
        /*0000*/ 	.byte	0x02, 0x09, 0x00, 0x00, 0x02, 0x02, 0x01, 0x00, 0x02, 0x05, 0x05, 0x00, 0x03, 0x07, 0x01, 0x01
        /*0010*/ 	.byte	0x02, 0x03, 0x00, 0x00, 0x02, 0x06, 0x01, 0x00, 0x04, 0x0b, 0x08, 0x00, 0x09, 0x00, 0x00, 0x00
        /*0020*/ 	.byte	0x00, 0x00, 0x00, 0x00


//--------------------- .nv.info._Z14tiledMatrixMulPiS_S_ii --------------------------
	.section	.nv.info._Z14tiledMatrixMulPiS_S_ii,"",@"SHT_CUDA_INFO"
	.sectionflags	@""
	.align	4


	//----- nvinfo : EIATTR_CUDA_API_VERSION
	.align		4
        /*0000*/ 	.byte	0x04, 0x37
        /*0002*/ 	.short	(.L_13 - .L_12)
.L_12:
        /*0004*/ 	.word	0x00000082


	//----- nvinfo : EIATTR_KPARAM_INFO
	.align		4
.L_13:
        /*0008*/ 	.byte	0x04, 0x17
        /*000a*/ 	.short	(.L_15 - .L_14)
.L_14:
        /*000c*/ 	.word	0x00000000
        /*0010*/ 	.short	0x0004
        /*0012*/ 	.short	0x001c
        /*0014*/ 	.byte	0x00, 0xf0, 0x11, 0x00


	//----- nvinfo : EIATTR_KPARAM_INFO
	.align		4
.L_15:
        /*0018*/ 	.byte	0x04, 0x17
        /*001a*/ 	.short	(.L_17 - .L_16)
.L_16:
        /*001c*/ 	.word	0x00000000
        /*0020*/ 	.short	0x0003
        /*0022*/ 	.short	0x0018
        /*0024*/ 	.byte	0x00, 0xf0, 0x11, 0x00


	//----- nvinfo : EIATTR_KPARAM_INFO
	.align		4
.L_17:
        /*0028*/ 	.byte	0x04, 0x17
        /*002a*/ 	.short	(.L_19 - .L_18)
.L_18:
        /*002c*/ 	.word	0x00000000
        /*0030*/ 	.short	0x0002
        /*0032*/ 	.short	0x0010
        /*0034*/ 	.byte	0x00, 0xf5, 0x21, 0x00


	//----- nvinfo : EIATTR_KPARAM_INFO
	.align		4
.L_19:
        /*0038*/ 	.byte	0x04, 0x17
        /*003a*/ 	.short	(.L_21 - .L_20)
.L_20:
        /*003c*/ 	.word	0x00000000
        /*0040*/ 	.short	0x0001
        /*0042*/ 	.short	0x0008
        /*0044*/ 	.byte	0x00, 0xf5, 0x21, 0x00


	//----- nvinfo : EIATTR_KPARAM_INFO
	.align		4
.L_21:
        /*0048*/ 	.byte	0x04, 0x17
        /*004a*/ 	.short	(.L_23 - .L_22)
.L_22:
        /*004c*/ 	.word	0x00000000
        /*0050*/ 	.short	0x0000
        /*0052*/ 	.short	0x0000
        /*0054*/ 	.byte	0x00, 0xf5, 0x21, 0x00


	//----- nvinfo : EIATTR_SPARSE_MMA_MASK
	.align		4
.L_23:
        /*0058*/ 	.byte	0x03, 0x50
        /*005a*/ 	.short	0x0000


	//----- nvinfo : EIATTR_MAXREG_COUNT
	.align		4
        /*005c*/ 	.byte	0x03, 0x1b
        /*005e*/ 	.short	0x00ff


	//----- nvinfo : EIATTR_NUM_BARRIERS
	.align		4
        /*0060*/ 	.byte	0x02, 0x4c
        /*0062*/ 	.byte	0x01
	.zero		1


	//----- nvinfo : EIATTR_MERCURY_ISA_VERSION
	.align		4
        /*0064*/ 	.byte	0x03, 0x5f
        /*0066*/ 	.short	0x0101


	//----- nvinfo : EIATTR_VRC_CTA_INIT_COUNT
	.align		4
        /*0068*/ 	.byte	0x02, 0x4a
	.zero		1
	.zero		1


	//----- nvinfo : EIATTR_EXIT_INSTR_OFFSETS
	.align		4
        /*006c*/ 	.byte	0x04, 0x1c
        /*006e*/ 	.short	(.L_25 - .L_24)


	//   ....[0]....
.L_24:
        /*0070*/ 	.word	0x00000ac0


	//----- nvinfo : EIATTR_CBANK_PARAM_SIZE
	.align		4
.L_25:
        /*0074*/ 	.byte	0x03, 0x19
        /*0076*/ 	.short	0x0020


	//----- nvinfo : EIATTR_PARAM_CBANK
	.align		4
        /*0078*/ 	.byte	0x04, 0x0a
        /*007a*/ 	.short	(.L_27 - .L_26)
	.align		4
.L_26:
        /*007c*/ 	.word	index@(.nv.constant0._Z14tiledMatrixMulPiS_S_ii)
        /*0080*/ 	.short	0x0380
        /*0082*/ 	.short	0x0020


	//----- nvinfo : EIATTR_SW_WAR
	.align		4
.L_27:
        /*0084*/ 	.byte	0x04, 0x36
        /*0086*/ 	.short	(.L_29 - .L_28)
.L_28:
        /*0088*/ 	.word	0x00000008
.L_29:


//--------------------- .nv.info._Z16matrixMulAlignedPiS_S_i --------------------------
	.section	.nv.info._Z16matrixMulAlignedPiS_S_i,"",@"SHT_CUDA_INFO"
	.sectionflags	@""
	.align	4


	//----- nvinfo : EIATTR_CUDA_API_VERSION
	.align		4
        /*0000*/ 	.byte	0x04, 0x37
        /*0002*/ 	.short	(.L_31 - .L_30)
.L_30:
        /*0004*/ 	.word	0x00000082


	//----- nvinfo : EIATTR_KPARAM_INFO
	.align		4
.L_31:
        /*0008*/ 	.byte	0x04, 0x17
        /*000a*/ 	.short	(.L_33 - .L_32)
.L_32:
        /*000c*/ 	.word	0x00000000
        /*0010*/ 	.short	0x0003
        /*0012*/ 	.short	0x0018
        /*0014*/ 	.byte	0x00, 0xf0, 0x11, 0x00


	//----- nvinfo : EIATTR_KPARAM_INFO
	.align		4
.L_33:
        /*0018*/ 	.byte	0x04, 0x17
        /*001a*/ 	.short	(.L_35 - .L_34)
.L_34:
        /*001c*/ 	.word	0x00000000
        /*0020*/ 	.short	0x0002
        /*0022*/ 	.short	0x0010
        /*0024*/ 	.byte	0x00, 0xf5, 0x21, 0x00


	//----- nvinfo : EIATTR_KPARAM_INFO
	.align		4
.L_35:
        /*0028*/ 	.byte	0x04, 0x17
        /*002a*/ 	.short	(.L_37 - .L_36)
.L_36:
        /*002c*/ 	.word	0x00000000
        /*0030*/ 	.short	0x0001
        /*0032*/ 	.short	0x0008
        /*0034*/ 	.byte	0x00, 0xf5, 0x21, 0x00


	//----- nvinfo : EIATTR_KPARAM_INFO
	.align		4
.L_37:
        /*0038*/ 	.byte	0x04, 0x17
        /*003a*/ 	.short	(.L_39 - .L_38)
.L_38:
        /*003c*/ 	.word	0x00000000
        /*0040*/ 	.short	0x0000
        /*0042*/ 	.short	0x0000
        /*0044*/ 	.byte	0x00, 0xf5, 0x21, 0x00


	//----- nvinfo : EIATTR_SPARSE_MMA_MASK
	.align		4
.L_39:
        /*0048*/ 	.byte	0x03, 0x50
        /*004a*/ 	.short	0x0000


	//----- nvinfo : EIATTR_MAXREG_COUNT
	.align		4
        /*004c*/ 	.byte	0x03, 0x1b
        /*004e*/ 	.short	0x00ff


	//----- nvinfo : EIATTR_MERCURY_ISA_VERSION
	.align		4
        /*0050*/ 	.byte	0x03, 0x5f
        /*0052*/ 	.short	0x0101


	//----- nvinfo : EIATTR_VRC_CTA_INIT_COUNT
	.align		4
        /*0054*/ 	.byte	0x02, 0x4a
	.zero		1
	.zero		1


	//----- nvinfo : EIATTR_EXIT_INSTR_OFFSETS
	.align		4
        /*0058*/ 	.byte	0x04, 0x1c
        /*005a*/ 	.short	(.L_41 - .L_40)


	//   ....[0]....
.L_40:
        /*005c*/ 	.word	0x000000d0


	//   ....[1]....
        /*0060*/ 	.word	0x00000a20


	//----- nvinfo : EIATTR_CBANK_PARAM_SIZE
	.align		4
.L_41:
        /*0064*/ 	.byte	0x03, 0x19
        /*0066*/ 	.short	0x001c


	//----- nvinfo : EIATTR_PARAM_CBANK
	.align		4
        /*0068*/ 	.byte	0x04, 0x0a
        /*006a*/ 	.short	(.L_43 - .L_42)
	.align		4
.L_42:
        /*006c*/ 	.word	index@(.nv.constant0._Z16matrixMulAlignedPiS_S_i)
        /*0070*/ 	.short	0x0380
        /*0072*/ 	.short	0x001c


	//----- nvinfo : EIATTR_SW_WAR
	.align		4
.L_43:
        /*0074*/ 	.byte	0x04, 0x36
        /*0076*/ 	.short	(.L_45 - .L_44)
.L_44:
        /*0078*/ 	.word	0x00000008
.L_45:


//--------------------- .nv.callgraph             --------------------------
	.section	.nv.callgraph,"",@"SHT_CUDA_CALLGRAPH"
	.align	4
	.sectionentsize	8
	.align		4
        /*0000*/ 	.word	0x00000000
	.align		4
        /*0004*/ 	.word	0xffffffff
	.align		4
        /*0008*/ 	.word	0x00000000
	.align		4
        /*000c*/ 	.word	0xfffffffe
	.align		4
        /*0010*/ 	.word	0x00000000
	.align		4
        /*0014*/ 	.word	0xfffffffd
	.align		4
        /*0018*/ 	.word	0x00000000
	.align		4
        /*001c*/ 	.word	0xfffffffc


//--------------------- .text._Z14tiledMatrixMulPiS_S_ii --------------------------
	.section	.text._Z14tiledMatrixMulPiS_S_ii,"ax",@progbits
	.align	128
        .global         _Z14tiledMatrixMulPiS_S_ii
        .type           _Z14tiledMatrixMulPiS_S_ii,@function
        .size           _Z14tiledMatrixMulPiS_S_ii,(.L_x_13 - _Z14tiledMatrixMulPiS_S_ii)
        .other          _Z14tiledMatrixMulPiS_S_ii,@"STO_CUDA_ENTRY STV_DEFAULT"
_Z14tiledMatrixMulPiS_S_ii:
.text._Z14tiledMatrixMulPiS_S_ii:
[----:B------:R-:W-:Y:S08]  /*0000*/  LDC R1, c[0x0][0x37c] ;  /* 0x0000df00ff017b82 */ /* 0x000ff00000000800 */
[----:B------:R-:W0:Y:S01]  /*0010*/  LDC.64 R2, c[0x0][0x398] ;  /* 0x0000e600ff027b82 */ /* 0x000e220000000a00 */
[----:B------:R-:W1:Y:S01]  /*0020*/  S2R R8, SR_TID.X ;  /* 0x0000000000087919 */ /* 0x000e620000002100 */
[----:B------:R-:W2:Y:S01]  /*0030*/  LDCU.64 UR8, c[0x0][0x358] ;  /* 0x00006b00ff0877ac */ /* 0x000ea20008000a00 */
[----:B------:R-:W-:-:S05]  /*0040*/  MOV R18, RZ ;  /* 0x000000ff00127202 */ /* 0x000fca0000000f00 */
[----:B------:R-:W-:Y:S08]  /*0050*/  S2UR UR5, SR_CTAID.Y ;  /* 0x00000000000579c3 */ /* 0x000ff00000002600 */
[----:B------:R-:W1:Y:S01]  /*0060*/  S2UR UR4, SR_CTAID.X ;  /* 0x00000000000479c3 */ /* 0x000e620000002500 */
[----:B0-----:R-:W-:-:S04]  /*0070*/  IABS R7, R3 ;  /* 0x0000000300077213 */ /* 0x001fc80000000000 */
[----:B------:R-:W0:Y:S01]  /*0080*/  I2F.RP R0, R7 ;  /* 0x0000000700007306 */ /* 0x000e220000209400 */
[----:B-1----:R-:W-:-:S07]  /*0090*/  IMAD R13, R3, UR4, R8 ;  /* 0x00000004030d7c24 */ /* 0x002fce000f8e0208 */
[----:B0-----:R-:W0:Y:S02]  /*00a0*/  MUFU.RCP R0, R0 ;  /* 0x0000000000007308 */ /* 0x001e240000001000 */
[----:B0-----:R-:W-:-:S06]  /*00b0*/  IADD3 R4, PT, PT, R0, 0xffffffe, RZ ;  /* 0x0ffffffe00047810 */ /* 0x001fcc0007ffe0ff */
[----:B------:R0:W1:Y:S02]  /*00c0*/  F2I.FTZ.U32.TRUNC.NTZ R5, R4 ;  /* 0x0000000400057305 */ /* 0x000064000021f000 */
[----:B0-----:R-:W-:Y:S02]  /*00d0*/  HFMA2 R4, -RZ, RZ, 0, 0 ;  /* 0x00000000ff047431 */ /* 0x001fe400000001ff */
[----:B-1----:R-:W-:-:S04]  /*00e0*/  IMAD.MOV R6, RZ, RZ, -R5 ;  /* 0x000000ffff067224 */ /* 0x002fc800078e0a05 */
[----:B------:R-:W-:Y:S01]  /*00f0*/  IMAD R9, R6, R7, RZ ;  /* 0x0000000706097224 */ /* 0x000fe200078e02ff */
[----:B------:R-:W-:-:S03]  /*0100*/  IABS R6, R2 ;  /* 0x0000000200067213 */ /* 0x000fc60000000000 */
[----:B------:R-:W-:Y:S01]  /*0110*/  IMAD.HI.U32 R5, R5, R9, R4 ;  /* 0x0000000905057227 */ /* 0x000fe200078e0004 */
[----:B------:R-:W-:-:S04]  /*0120*/  LOP3.LUT R4, R2, R3, RZ, 0x3c, !PT ;  /* 0x0000000302047212 */ /* 0x000fc800078e3cff */
[----:B------:R-:W-:Y:S01]  /*0130*/  ISETP.GE.AND P1, PT, R4, RZ, PT ;  /* 0x000000ff0400720c */ /* 0x000fe20003f26270 */
[----:B------:R-:W-:-:S04]  /*0140*/  IMAD.HI.U32 R9, R5, R6, RZ ;  /* 0x0000000605097227 */ /* 0x000fc800078e00ff */
[----:B------:R-:W-:-:S04]  /*0150*/  IMAD.MOV R0, RZ, RZ, -R9 ;  /* 0x000000ffff007224 */ /* 0x000fc800078e0a09 */
[----:B------:R-:W-:-:S05]  /*0160*/  IMAD R0, R7, R0, R6 ;  /* 0x0000000007007224 */ /* 0x000fca00078e0206 */
[----:B------:R-:W-:-:S13]  /*0170*/  ISETP.GT.U32.AND P2, PT, R7, R0, PT ;  /* 0x000000000700720c */ /* 0x000fda0003f44070 */
[-C--:B------:R-:W-:Y:S01]  /*0180*/  @!P2 IADD3 R0, PT, PT, R0, -R7.reuse, RZ ;  /* 0x800000070000a210 */ /* 0x080fe20007ffe0ff */
[----:B------:R-:W-:Y:S01]  /*0190*/  @!P2 VIADD R9, R9, 0x1 ;  /* 0x000000010909a836 */ /* 0x000fe20000000000 */
[----:B------:R-:W-:Y:S02]  /*01a0*/  ISETP.NE.AND P2, PT, R3, RZ, PT ;  /* 0x000000ff0300720c */ /* 0x000fe40003f45270 */
[----:B------:R-:W-:Y:S02]  /*01b0*/  ISETP.GE.U32.AND P0, PT, R0, R7, PT ;  /* 0x000000070000720c */ /* 0x000fe40003f06070 */
[----:B------:R-:W0:Y:S11]  /*01c0*/  S2R R0, SR_TID.Y ;  /* 0x0000000000007919 */ /* 0x000e360000002200 */
[----:B------:R-:W-:-:S05]  /*01d0*/  @P0 IADD3 R9, PT, PT, R9, 0x1, RZ ;  /* 0x0000000109090810 */ /* 0x000fca0007ffe0ff */
[----:B------:R-:W-:Y:S01]  /*01e0*/  @!P1 IMAD.MOV R9, RZ, RZ, -R9 ;  /* 0x000000ffff099224 */ /* 0x000fe200078e0a09 */
[----:B------:R-:W-:-:S04]  /*01f0*/  @!P2 LOP3.LUT R9, RZ, R3, RZ, 0x33, !PT ;  /* 0x00000003ff09a212 */ /* 0x000fc800078e33ff */
[----:B------:R-:W-:Y:S01]  /*0200*/  ISETP.GE.AND P0, PT, R9, 0x1, PT ;  /* 0x000000010900780c */ /* 0x000fe20003f06270 */
[----:B0-----:R-:W-:-:S12]  /*0210*/  IMAD R11, R3, UR5, R0 ;  /* 0x00000005030b7c24 */ /* 0x001fd8000f8e0200 */
[----:B--2---:R-:W-:Y:S05]  /*0220*/  @!P0 BRA `(.L_x_0) ;  /* 0x0000000800148947 */ /* 0x004fea0003800000 */
[----:B------:R-:W0:Y:S01]  /*0230*/  S2UR UR5, SR_CgaCtaId ;  /* 0x00000000000579c3 */ /* 0x000e220000008800 */
[----:B------:R-:W-:Y:S01]  /*0240*/  UMOV UR4, 0x400 ;  /* 0x0000040000047882 */ /* 0x000fe20000000000 */
[----:B------:R-:W-:Y:S01]  /*0250*/  IMAD R15, R0, R3, RZ ;  /* 0x00000003000f7224 */ /* 0x000fe200078e02ff */
[----:B------:R-:W-:Y:S01]  /*0260*/  LOP3.LUT R12, R3, 0x7ffffff8, RZ, 0xc0, !PT ;  /* 0x7ffffff8030c7812 */ /* 0x000fe200078ec0ff */
[----:B------:R-:W-:Y:S01]  /*0270*/  IMAD R10, R11, R2, R8 ;  /* 0x000000020b0a7224 */ /* 0x000fe200078e0208 */
[C---:B------:R-:W-:Y:S01]  /*0280*/  LOP3.LUT R20, R3.reuse, 0x7, RZ, 0xc0, !PT ;  /* 0x0000000703147812 */ /* 0x040fe200078ec0ff */
[----:B------:R-:W-:Y:S01]  /*0290*/  IMAD.MOV.U32 R18, RZ, RZ, RZ ;  /* 0x000000ffff127224 */ /* 0x000fe200078e00ff */
[----:B------:R-:W-:Y:S02]  /*02a0*/  LOP3.LUT R14, R3, 0x3, RZ, 0xc0, !PT ;  /* 0x00000003030e7812 */ /* 0x000fe400078ec0ff */
[----:B------:R-:W-:Y:S01]  /*02b0*/  IADD3 R16, PT, PT, -R12, RZ, RZ ;  /* 0x000000ff0c107210 */ /* 0x000fe20007ffe1ff */
[----:B0-----:R-:W-:-:S06]  /*02c0*/  ULEA UR4, UR5, UR4, 0x18 ;  /* 0x0000000405047291 */ /* 0x001fcc000f8ec0ff */
[----:B------:R-:W-:Y:S01]  /*02d0*/  LEA R17, R15, UR4, 0x2 ;  /* 0x000000040f117c11 */ /* 0x000fe2000f8e10ff */
[----:B------:R-:W-:-:S04]  /*02e0*/  UMOV UR4, URZ ;  /* 0x000000ff00047c82 */ /* 0x000fc80008000000 */
[----:B------:R-:W-:-:S07]  /*02f0*/  VIADD R17, R17, 0x10 ;  /* 0x0000001011117836 */ /* 0x000fce0000000000 */
.L_x_6:
[----:B0-----:R-:W0:Y:S08]  /*0300*/  LDC.64 R2, c[0x0][0x398] ;  /* 0x0000e600ff027b82 */ /* 0x001e300000000a00 */
[----:B------:R-:W1:Y:S08]  /*0310*/  LDC.64 R6, c[0x0][0x380] ;  /* 0x0000e000ff067b82 */ /* 0x000e700000000a00 */
[----:B------:R-:W2:Y:S01]  /*0320*/  LDC.64 R4, c[0x0][0x388] ;  /* 0x0000e200ff047b82 */ /* 0x000ea20000000a00 */
[----:B0-----:R-:W-:-:S02]  /*0330*/  IMAD R21, R3, UR4, R0 ;  /* 0x0000000403157c24 */ /* 0x001fc4000f8e0200 */
[----:B------:R-:W-:Y:S02]  /*0340*/  IMAD R19, R3, UR4, R10 ;  /* 0x0000000403137c24 */ /* 0x000fe4000f8e020a */
[----:B------:R-:W-:Y:S02]  /*0350*/  IMAD R21, R21, R2, R13 ;  /* 0x0000000215157224 */ /* 0x000fe400078e020d */
[----:B-1----:R-:W-:-:S06]  /*0360*/  IMAD.WIDE R6, R19, 0x4, R6 ;  /* 0x0000000413067825 */ /* 0x002fcc00078e0206 */
[----:B------:R-:W3:Y:S01]  /*0370*/  LDG.E R6, desc[UR8][R6.64] ;  /* 0x0000000806067981 */ /* 0x000ee2000c1e1900 */
[----:B--2---:R-:W-:-:S06]  /*0380*/  IMAD.WIDE R4, R21, 0x4, R4 ;  /* 0x0000000415047825 */ /* 0x004fcc00078e0204 */
[----:B------:R-:W2:Y:S01]  /*0390*/  LDG.E R4, desc[UR8][R4.64] ;  /* 0x0000000804047981 */ /* 0x000ea2000c1e1900 */
[----:B------:R-:W0:Y:S01]  /*03a0*/  S2UR UR7, SR_CgaCtaId ;  /* 0x00000000000779c3 */ /* 0x000e220000008800 */
[----:B------:R-:W-:Y:S02]  /*03b0*/  UMOV UR6, 0x400 ;  /* 0x0000040000067882 */ /* 0x000fe40000000000 */
[----:B------:R-:W-:Y:S01]  /*03c0*/  UIADD3 UR5, UPT, UPT, UR6, 0x1000, URZ ;  /* 0x0000100006057890 */ /* 0x000fe2000fffe0ff */
[----:B------:R-:W-:Y:S02]  /*03d0*/  ISETP.GE.AND P1, PT, R3, 0x1, PT ;  /* 0x000000010300780c */ /* 0x000fe40003f26270 */
[----:B------:R-:W-:Y:S01]  /*03e0*/  IADD3 R19, PT, PT, R15, R8, RZ ;  /* 0x000000080f137210 */ /* 0x000fe20007ffe0ff */
[----:B------:R-:W-:Y:S02]  /*03f0*/  UIADD3 UR4, UPT, UPT, UR4, 0x1, URZ ;  /* 0x0000000104047890 */ /* 0x000fe4000fffe0ff */
[----:B0-----:R-:W-:-:S02]  /*0400*/  ULEA UR6, UR7, UR6, 0x18 ;  /* 0x0000000607067291 */ /* 0x001fc4000f8ec0ff */
[----:B------:R-:W-:-:S04]  /*0410*/  ULEA UR5, UR7, UR5, 0x18 ;  /* 0x0000000507057291 */ /* 0x000fc8000f8ec0ff */
[C---:B------:R-:W-:Y:S02]  /*0420*/  LEA R21, R19.reuse, UR6, 0x2 ;  /* 0x0000000613157c11 */ /* 0x040fe4000f8e10ff */
[----:B------:R-:W-:Y:S02]  /*0430*/  LEA R19, R19, UR5, 0x2 ;  /* 0x0000000513137c11 */ /* 0x000fe4000f8e10ff */
[----:B------:R-:W-:Y:S01]  /*0440*/  ISETP.NE.AND P0, PT, R9, UR4, PT ;  /* 0x0000000409007c0c */ /* 0x000fe2000bf05270 */
[----:B---3--:R0:W-:Y:S04]  /*0450*/  STS [R21], R6 ;  /* 0x0000000615007388 */ /* 0x0081e80000000800 */
[----:B--2---:R0:W-:Y:S01]  /*0460*/  STS [R19], R4 ;  /* 0x0000000413007388 */ /* 0x0041e20000000800 */
[----:B------:R-:W-:Y:S06]  /*0470*/  BAR.SYNC.DEFER_BLOCKING 0x0 ;  /* 0x0000000000007b1d */ /* 0x000fec0000010000 */
[----:B------:R-:W-:Y:S05]  /*0480*/  @!P1 BRA `(.L_x_1) ;  /* 0x0000000400749947 */ /* 0x000fea0003800000 */
[----:B------:R-:W-:Y:S01]  /*0490*/  ISETP.GE.U32.AND P1, PT, R3, 0x8, PT ;  /* 0x000000080300780c */ /* 0x000fe20003f26070 */
[----:B0-----:R-:W-:-:S12]  /*04a0*/  IMAD.MOV.U32 R4, RZ, RZ, RZ ;  /* 0x000000ffff047224 */ /* 0x001fd800078e00ff */
[----:B------:R-:W-:Y:S05]  /*04b0*/  @!P1 BRA `(.L_x_2) ;  /* 0x0000000000a09947 */ /* 0x000fea0003800000 */
[----:B------:R-:W-:Y:S01]  /*04c0*/  LEA R6, R8, UR5, 0x2 ;  /* 0x0000000508067c11 */ /* 0x000fe2000f8e10ff */
[----:B------:R-:W-:Y:S01]  /*04d0*/  IMAD.MOV.U32 R5, RZ, RZ, R16 ;  /* 0x000000ffff057224 */ /* 0x000fe200078e0010 */
[----:B------:R-:W-:-:S07]  /*04e0*/  MOV R4, R17 ;  /* 0x0000001100047202 */ /* 0x000fce0000000f00 */
.L_x_3:
[----:B------:R-:W-:Y:S01]  /*04f0*/  LDS R21, [R4+-0x10] ;  /* 0xfffff00004157984 */ /* 0x000fe20000000800 */
[----:B------:R-:W-:Y:S01]  /*0500*/  LEA R26, R3, R6, 0x2 ;  /* 0x00000006031a7211 */ /* 0x000fe200078e10ff */
[----:B------:R-:W-:Y:S02]  /*0510*/  VIADD R5, R5, 0x8 ;  /* 0x0000000805057836 */ /* 0x000fe40000000000 */
[----:B------:R0:W1:Y:S02]  /*0520*/  LDS R23, [R6] ;  /* 0x0000000006177984 */ /* 0x0000640000000800 */
[----:B------:R-:W-:Y:S01]  /*0530*/  IMAD R28, R3, 0x4, R26 ;  /* 0x00000004031c7824 */ /* 0x000fe200078e021a */
[----:B------:R-:W-:Y:S01]  /*0540*/  ISETP.NE.AND P1, PT, R5, RZ, PT ;  /* 0x000000ff0500720c */ /* 0x000fe20003f25270 */
[----:B------:R-:W-:Y:S03]  /*0550*/  LDS R7, [R4+-0xc] ;  /* 0xfffff40004077984 */ /* 0x000fe60000000800 */
[C---:B------:R-:W-:Y:S01]  /*0560*/  LEA R25, R3.reuse, R28, 0x2 ;  /* 0x0000001c03197211 */ /* 0x040fe200078e10ff */
[----:B------:R-:W2:Y:S01]  /*0570*/  LDS R26, [R26] ;  /* 0x000000001a1a7984 */ /* 0x000ea20000000800 */
[----:B0-----:R-:W-:-:S03]  /*0580*/  LEA R6, R3, R6, 0x5 ;  /* 0x0000000603067211 */ /* 0x001fc600078e28ff */
[----:B------:R-:W-:Y:S04]  /*0590*/  LDS R19, [R28] ;  /* 0x000000001c137984 */ /* 0x000fe80000000800 */
[----:B------:R-:W0:Y:S01]  /*05a0*/  LDS R22, [R4+-0x8] ;  /* 0xfffff80004167984 */ /* 0x000e220000000800 */
[----:B-1----:R-:W-:-:S03]  /*05b0*/  IMAD R24, R21, R23, R18 ;  /* 0x0000001715187224 */ /* 0x002fc600078e0212 */
[----:B------:R-:W-:Y:S04]  /*05c0*/  LDS R18, [R4+-0x4] ;  /* 0xfffffc0004127984 */ /* 0x000fe80000000800 */
[----:B------:R1:W3:Y:S01]  /*05d0*/  LDS R21, [R25] ;  /* 0x0000000019157984 */ /* 0x0002e20000000800 */
[----:B--2---:R-:W-:Y:S02]  /*05e0*/  IMAD R7, R7, R26, R24 ;  /* 0x0000001a07077224 */ /* 0x004fe400078e0218 */
[C---:B------:R-:W-:Y:S01]  /*05f0*/  IMAD R24, R3.reuse, 0x4, R25 ;  /* 0x0000000403187824 */ /* 0x040fe200078e0219 */
[----:B------:R-:W-:Y:S04]  /*0600*/  LDS R26, [R4+0x8] ;  /* 0x00000800041a7984 */ /* 0x000fe80000000800 */
[----:B------:R-:W-:Y:S01]  /*0610*/  LEA R23, R3, R24, 0x2 ;  /* 0x0000001803177211 */ /* 0x000fe200078e10ff */
[----:B0-----:R-:W-:-:S02]  /*0620*/  IMAD R19, R22, R19, R7 ;  /* 0x0000001316137224 */ /* 0x001fc400078e0207 */
[----:B------:R-:W-:Y:S02]  /*0630*/  LDS R7, [R4] ;  /* 0x0000000004077984 */ /* 0x000fe40000000800 */
[C---:B------:R-:W-:Y:S02]  /*0640*/  IMAD R28, R3.reuse, 0x4, R23 ;  /* 0x00000004031c7824 */ /* 0x040fe400078e0217 */
[----:B------:R-:W0:Y:S03]  /*0650*/  LDS R22, [R24] ;  /* 0x0000000018167984 */ /* 0x000e260000000800 */
[----:B-1----:R-:W-:Y:S01]  /*0660*/  LEA R25, R3, R28, 0x2 ;  /* 0x0000001c03197211 */ /* 0x002fe200078e10ff */
[----:B------:R-:W-:Y:S04]  /*0670*/  LDS R23, [R23] ;  /* 0x0000000017177984 */ /* 0x000fe80000000800 */
[----:B------:R-:W-:Y:S04]  /*0680*/  LDS R28, [R28] ;  /* 0x000000001c1c7984 */ /* 0x000fe80000000800 */
[----:B------:R-:W-:Y:S01]  /*0690*/  LDS R25, [R25] ;  /* 0x0000000019197984 */ /* 0x000fe20000000800 */
[----:B---3--:R-:W-:-:S03]  /*06a0*/  IMAD R19, R18, R21, R19 ;  /* 0x0000001512137224 */ /* 0x008fc600078e0213 */
[----:B------:R-:W1:Y:S04]  /*06b0*/  LDS R18, [R4+0x4] ;  /* 0x0000040004127984 */ /* 0x000e680000000800 */
[----:B------:R2:W3:Y:S02]  /*06c0*/  LDS R21, [R4+0xc] ;  /* 0x00000c0004157984 */ /* 0x0004e40000000800 */
[----:B--2---:R-:W-:Y:S02]  /*06d0*/  VIADD R4, R4, 0x20 ;  /* 0x0000002004047836 */ /* 0x004fe40000000000 */
[----:B0-----:R-:W-:-:S04]  /*06e0*/  IMAD R7, R7, R22, R19 ;  /* 0x0000001607077224 */ /* 0x001fc800078e0213 */
[----:B-1----:R-:W-:-:S04]  /*06f0*/  IMAD R7, R18, R23, R7 ;  /* 0x0000001712077224 */ /* 0x002fc800078e0207 */
[----:B------:R-:W-:-:S04]  /*0700*/  IMAD R7, R26, R28, R7 ;  /* 0x0000001c1a077224 */ /* 0x000fc800078e0207 */
[----:B---3--:R-:W-:Y:S01]  /*0710*/  IMAD R18, R21, R25, R7 ;  /* 0x0000001915127224 */ /* 0x008fe200078e0207 */
[----:B------:R-:W-:Y:S06]  /*0720*/  @P1 BRA `(.L_x_3) ;  /* 0xfffffffc00701947 */ /* 0x000fec000383ffff */
[----:B------:R-:W-:-:S07]  /*0730*/  MOV R4, R12 ;  /* 0x0000000c00047202 */ /* 0x000fce0000000f00 */
.L_x_2:
[----:B------:R-:W-:-:S13]  /*0740*/  ISETP.NE.AND P1, PT, R20, RZ, PT ;  /* 0x000000ff1400720c */ /* 0x000fda0003f25270 */
[----:B------:R-:W-:Y:S05]  /*0750*/  @!P1 BRA `(.L_x_1) ;  /* 0x0000000000c09947 */ /* 0x000fea0003800000 */
[----:B------:R-:W-:Y:S01]  /*0760*/  VIADD R5, R20, 0xffffffff ;  /* 0xffffffff14057836 */ /* 0x000fe20000000000 */
[----:B------:R-:W-:-:S04]  /*0770*/  ISETP.NE.AND P2, PT, R14, RZ, PT ;  /* 0x000000ff0e00720c */ /* 0x000fc80003f45270 */
[----:B------:R-:W-:-:S13]  /*0780*/  ISETP.GE.U32.AND P1, PT, R5, 0x3, PT ;  /* 0x000000030500780c */ /* 0x000fda0003f26070 */
[----:B------:R-:W-:Y:S05]  /*0790*/  @!P1 BRA `(.L_x_4) ;  /* 0x0000000000509947 */ /* 0x000fea0003800000 */
[C---:B------:R-:W-:Y:S01]  /*07a0*/  IMAD R6, R4.reuse, R3, R8 ;  /* 0x0000000304067224 */ /* 0x040fe200078e0208 */
[----:B------:R-:W-:Y:S02]  /*07b0*/  IADD3 R5, PT, PT, R15, R4, RZ ;  /* 0x000000040f057210 */ /* 0x000fe40007ffe0ff */
[----:B------:R-:W-:Y:S02]  /*07c0*/  IADD3 R4, PT, PT, R4, 0x4, RZ ;  /* 0x0000000404047810 */ /* 0x000fe40007ffe0ff */
[----:B------:R-:W-:Y:S02]  /*07d0*/  LEA R6, R6, UR5, 0x2 ;  /* 0x0000000506067c11 */ /* 0x000fe4000f8e10ff */
[----:B------:R-:W-:-:S03]  /*07e0*/  LEA R5, R5, UR6, 0x2 ;  /* 0x0000000605057c11 */ /* 0x000fc6000f8e10ff */
[C---:B------:R-:W-:Y:S01]  /*07f0*/  IMAD R24, R3.reuse, 0x4, R6 ;  /* 0x0000000403187824 */ /* 0x040fe200078e0206 */
[----:B------:R-:W-:Y:S04]  /*0800*/  LDS R19, [R6] ;  /* 0x0000000006137984 */ /* 0x000fe80000000800 */
[----:B------:R-:W0:Y:S01]  /*0810*/  LDS R7, [R5] ;  /* 0x0000000005077984 */ /* 0x000e220000000800 */
[----:B------:R-:W-:-:S03]  /*0820*/  LEA R28, R3, R24, 0x2 ;  /* 0x00000018031c7211 */ /* 0x000fc600078e10ff */
[----:B------:R-:W-:Y:S02]  /*0830*/  LDS R22, [R5+0x4] ;  /* 0x0000040005167984 */ /* 0x000fe40000000800 */
[----:B------:R-:W-:Y:S02]  /*0840*/  IMAD R23, R3, 0x4, R28 ;  /* 0x0000000403177824 */ /* 0x000fe400078e021c */
[----:B------:R-:W1:Y:S04]  /*0850*/  LDS R24, [R24] ;  /* 0x0000000018187984 */ /* 0x000e680000000800 */
[----:B------:R-:W-:Y:S04]  /*0860*/  LDS R26, [R5+0x8] ;  /* 0x00000800051a7984 */ /* 0x000fe80000000800 */
[----:B------:R-:W2:Y:S04]  /*0870*/  LDS R28, [R28] ;  /* 0x000000001c1c7984 */ /* 0x000ea80000000800 */
[----:B------:R-:W-:Y:S04]  /*0880*/  LDS R21, [R5+0xc] ;  /* 0x00000c0005157984 */ /* 0x000fe80000000800 */
[----:B------:R-:W3:Y:S01]  /*0890*/  LDS R23, [R23] ;  /* 0x0000000017177984 */ /* 0x000ee20000000800 */
[----:B0-----:R-:W-:-:S04]  /*08a0*/  IMAD R7, R7, R19, R18 ;  /* 0x0000001307077224 */ /* 0x001fc800078e0212 */
[----:B-1----:R-:W-:-:S04]  /*08b0*/  IMAD R7, R22, R24, R7 ;  /* 0x0000001816077224 */ /* 0x002fc800078e0207 */
[----:B--2---:R-:W-:-:S04]  /*08c0*/  IMAD R7, R26, R28, R7 ;  /* 0x0000001c1a077224 */ /* 0x004fc800078e0207 */
[----:B---3--:R-:W-:-:S07]  /*08d0*/  IMAD R18, R21, R23, R7 ;  /* 0x0000001715127224 */ /* 0x008fce00078e0207 */
.L_x_4:
[----:B------:R-:W-:Y:S05]  /*08e0*/  @!P2 BRA `(.L_x_1) ;  /* 0x00000000005ca947 */ /* 0x000fea0003800000 */
[----:B------:R-:W-:Y:S02]  /*08f0*/  ISETP.NE.AND P1, PT, R14, 0x1, PT ;  /* 0x000000010e00780c */ /* 0x000fe40003f25270 */
[----:B------:R-:W-:-:S11]  /*0900*/  LOP3.LUT P2, RZ, R3, 0x1, RZ, 0xc0, !PT ;  /* 0x0000000103ff7812 */ /* 0x000fd6000784c0ff */
[----:B------:R-:W-:Y:S05]  /*0910*/  @!P1 BRA `(.L_x_5) ;  /* 0x0000000000309947 */ /* 0x000fea0003800000 */
[C---:B------:R-:W-:Y:S01]  /*0920*/  IMAD R6, R4.reuse, R3, R8 ;  /* 0x0000000304067224 */ /* 0x040fe200078e0208 */
[----:B------:R-:W-:Y:S02]  /*0930*/  IADD3 R5, PT, PT, R15, R4, RZ ;  /* 0x000000040f057210 */ /* 0x000fe40007ffe0ff */
[----:B------:R-:W-:Y:S02]  /*0940*/  IADD3 R4, PT, PT, R4, 0x2, RZ ;  /* 0x0000000204047810 */ /* 0x000fe40007ffe0ff */
[----:B------:R-:W-:Y:S02]  /*0950*/  LEA R6, R6, UR5, 0x2 ;  /* 0x0000000506067c11 */ /* 0x000fe4000f8e10ff */
[----:B------:R-:W-:-:S03]  /*0960*/  LEA R5, R5, UR6, 0x2 ;  /* 0x0000000605057c11 */ /* 0x000fc6000f8e10ff */
[----:B------:R-:W-:Y:S01]  /*0970*/  IMAD R21, R3, 0x4, R6 ;  /* 0x0000000403157824 */ /* 0x000fe200078e0206 */
[----:B------:R-:W-:Y:S04]  /*0980*/  LDS R19, [R6] ;  /* 0x0000000006137984 */ /* 0x000fe80000000800 */
[----:B------:R-:W0:Y:S04]  /*0990*/  LDS R7, [R5] ;  /* 0x0000000005077984 */ /* 0x000e280000000800 */
[----:B------:R-:W-:Y:S04]  /*09a0*/  LDS R22, [R5+0x4] ;  /* 0x0000040005167984 */ /* 0x000fe80000000800 */
[----:B------:R-:W1:Y:S01]  /*09b0*/  LDS R21, [R21] ;  /* 0x0000000015157984 */ /* 0x000e620000000800 */
[----:B0-----:R-:W-:-:S04]  /*09c0*/  IMAD R7, R7, R19, R18 ;  /* 0x0000001307077224 */ /* 0x001fc800078e0212 */
[----:B-1----:R-:W-:-:S07]  /*09d0*/  IMAD R18, R22, R21, R7 ;  /* 0x0000001516127224 */ /* 0x002fce00078e0207 */
.L_x_5:
[----:B------:R-:W-:Y:S05]  /*09e0*/  @!P2 BRA `(.L_x_1) ;  /* 0x00000000001ca947 */ /* 0x000fea0003800000 */
[----:B------:R-:W-:Y:S01]  /*09f0*/  IMAD R5, R4, R3, R8 ;  /* 0x0000000304057224 */ /* 0x000fe200078e0208 */
[----:B------:R-:W-:-:S04]  /*0a00*/  IADD3 R3, PT, PT, R15, R4, RZ ;  /* 0x000000040f037210 */ /* 0x000fc80007ffe0ff */
[----:B------:R-:W-:Y:S02]  /*0a10*/  LEA R3, R3, UR6, 0x2 ;  /* 0x0000000603037c11 */ /* 0x000fe4000f8e10ff */
[----:B------:R-:W-:-:S04]  /*0a20*/  LEA R5, R5, UR5, 0x2 ;  /* 0x0000000505057c11 */ /* 0x000fc8000f8e10ff */
[----:B------:R-:W-:Y:S04]  /*0a30*/  LDS R3, [R3] ;  /* 0x0000000003037984 */ /* 0x000fe80000000800 */
[----:B------:R-:W0:Y:S02]  /*0a40*/  LDS R5, [R5] ;  /* 0x0000000005057984 */ /* 0x000e240000000800 */
[----:B0-----:R-:W-:-:S07]  /*0a50*/  IMAD R18, R3, R5, R18 ;  /* 0x0000000503127224 */ /* 0x001fce00078e0212 */
.L_x_1:
[----:B------:R-:W-:Y:S06]  /*0a60*/  BAR.SYNC.DEFER_BLOCKING 0x0 ;  /* 0x0000000000007b1d */ /* 0x000fec0000010000 */
[----:B------:R-:W-:Y:S05]  /*0a70*/  @P0 BRA `(.L_x_6) ;  /* 0xfffffff800200947 */ /* 0x000fea000383ffff */
.L_x_0:
[----:B0-----:R-:W0:Y:S01]  /*0a80*/  LDC.64 R4, c[0x0][0x390] ;  /* 0x0000e400ff047b82 */ /* 0x001e220000000a00 */
[----:B------:R-:W-:-:S04]  /*0a90*/  IMAD R3, R11, R2, R13 ;  /* 0x000000020b037224 */ /* 0x000fc800078e020d */
[----:B0-----:R-:W-:-:S05]  /*0aa0*/  IMAD.WIDE R2, R3, 0x4, R4 ;  /* 0x0000000403027825 */ /* 0x001fca00078e0204 */
[----:B------:R-:W-:Y:S01]  /*0ab0*/  STG.E desc[UR8][R2.64], R18 ;  /* 0x0000001202007986 */ /* 0x000fe2000c101908 */
[----:B------:R-:W-:Y:S05]  /*0ac0*/  EXIT ;  /* 0x000000000000794d */ /* 0x000fea0003800000 */
.L_x_7:
[----:B------:R-:W-:-:S00]  /*0ad0*/  BRA `(.L_x_7) ;  /* 0xfffffffc00fc7947 */ /* 0x000fc0000383ffff */
[----:B------:R-:W-:-:S00]  /*0ae0*/  NOP ;  /* 0x0000000000007918 */ /* 0x000fc00000000000 */
        /* <DEDUP_REMOVED lines=9> */
.L_x_13:


//--------------------- .text._Z16matrixMulAlignedPiS_S_i --------------------------
	.section	.text._Z16matrixMulAlignedPiS_S_i,"ax",@progbits
	.align	128
        .global         _Z16matrixMulAlignedPiS_S_i
        .type           _Z16matrixMulAlignedPiS_S_i,@function
        .size           _Z16matrixMulAlignedPiS_S_i,(.L_x_14 - _Z16matrixMulAlignedPiS_S_i)
        .other          _Z16matrixMulAlignedPiS_S_i,@"STO_CUDA_ENTRY STV_DEFAULT"
_Z16matrixMulAlignedPiS_S_i:
.text._Z16matrixMulAlignedPiS_S_i:
[----:B------:R-:W-:Y:S01]  /*0000*/  LDC R1, c[0x0][0x37c] ;  /* 0x0000df00ff017b82 */ /* 0x000fe20000000800 */
[----:B------:R-:W0:Y:S07]  /*0010*/  S2R R3, SR_TID.X ;  /* 0x0000000000037919 */ /* 0x000e2e0000002100 */
[----:B------:R-:W1:Y:S01]  /*0020*/  S2UR UR4, SR_CTAID.Y ;  /* 0x00000000000479c3 */ /* 0x000e620000002600 */
[----:B------:R-:W2:Y:S07]  /*0030*/  S2R R24, SR_TID.Y ;  /* 0x0000000000187919 */ /* 0x000eae0000002200 */
[----:B------:R-:W1:Y:S08]  /*0040*/  LDC R9, c[0x0][0x364] ;  /* 0x0000d900ff097b82 */ /* 0x000e700000000800 */
[----:B------:R-:W0:Y:S08]  /*0050*/  S2UR UR5, SR_CTAID.X ;  /* 0x00000000000579c3 */ /* 0x000e300000002500 */
[----:B------:R-:W0:Y:S08]  /*0060*/  LDC R2, c[0x0][0x360] ;  /* 0x0000d800ff027b82 */ /* 0x000e300000000800 */
[----:B------:R-:W3:Y:S01]  /*0070*/  LDC R0, c[0x0][0x398] ;  /* 0x0000e600ff007b82 */ /* 0x000ee20000000800 */
[----:B-1----:R-:W-:-:S02]  /*0080*/  IMAD R7, R9, UR4, RZ ;  /* 0x0000000409077c24 */ /* 0x002fc4000f8e02ff */
[----:B0-----:R-:W-:-:S03]  /*0090*/  IMAD R2, R2, UR5, R3 ;  /* 0x0000000502027c24 */ /* 0x001fc6000f8e0203 */
[----:B--2---:R-:W-:-:S04]  /*00a0*/  IADD3 R3, PT, PT, R7, R24, RZ ;  /* 0x0000001807037210 */ /* 0x004fc80007ffe0ff */
[----:B------:R-:W-:-:S04]  /*00b0*/  VIMNMX R5, PT, PT, R3, R2, !PT ;  /* 0x0000000203057248 */ /* 0x000fc80007fe0100 */
[----:B---3--:R-:W-:-:S13]  /*00c0*/  ISETP.GE.AND P0, PT, R5, R0, PT ;  /* 0x000000000500720c */ /* 0x008fda0003f06270 */
[----:B------:R-:W-:Y:S05]  /*00d0*/  @P0 EXIT ;  /* 0x000000000000094d */ /* 0x000fea0003800000 */
[----:B------:R-:W-:Y:S01]  /*00e0*/  ISETP.GE.U32.AND P0, PT, R0, 0x8, PT ;  /* 0x000000080000780c */ /* 0x000fe20003f06070 */
[----:B------:R-:W0:Y:S01]  /*00f0*/  LDCU.64 UR6, c[0x0][0x358] ;  /* 0x00006b00ff0677ac */ /* 0x000e220008000a00 */
[----:B------:R-:W-:Y:S01]  /*0100*/  HFMA2 R5, -RZ, RZ, 0, 0 ;  /* 0x00000000ff057431 */ /* 0x000fe200000001ff */
[----:B------:R-:W-:-:S10]  /*0110*/  MOV R26, RZ ;  /* 0x000000ff001a7202 */ /* 0x000fd40000000f00 */
[----:B------:R-:W-:Y:S05]  /*0120*/  @!P0 BRA `(.L_x_8) ;  /* 0x00000004002c8947 */ /* 0x000fea0003800000 */
[----:B------:R-:W1:Y:S01]  /*0130*/  LDCU.64 UR8, c[0x0][0x380] ;  /* 0x00007000ff0877ac */ /* 0x000e620008000a00 */
[----:B------:R-:W2:Y:S01]  /*0140*/  LDC.64 R10, c[0x0][0x388] ;  /* 0x0000e200ff0a7b82 */ /* 0x000ea20000000a00 */
[----:B------:R-:W-:Y:S01]  /*0150*/  MOV R25, RZ ;  /* 0x000000ff00197202 */ /* 0x000fe20000000f00 */
[C-C-:B------:R-:W-:Y:S01]  /*0160*/  IMAD R8, R0.reuse, 0x3, R3.reuse ;  /* 0x0000000300087824 */ /* 0x140fe200078e0203 */
[CC--:B------:R-:W-:Y:S01]  /*0170*/  LEA R6, R0.reuse, R3.reuse, 0x1 ;  /* 0x0000000300067211 */ /* 0x0c0fe200078e08ff */
[C---:B------:R-:W-:Y:S01]  /*0180*/  IMAD R20, R0.reuse, 0x5, R3 ;  /* 0x0000000500147824 */ /* 0x040fe200078e0203 */
[----:B------:R-:W-:Y:S01]  /*0190*/  MOV R26, RZ ;  /* 0x000000ff001a7202 */ /* 0x000fe20000000f00 */
[----:B------:R-:W-:Y:S01]  /*01a0*/  IMAD.WIDE.U32 R4, R9, UR4, R24 ;  /* 0x0000000409047c25 */ /* 0x000fe2000f8e0018 */
[----:B------:R-:W-:Y:S02]  /*01b0*/  IADD3 R24, PT, PT, R7, R0, R24 ;  /* 0x0000000007187210 */ /* 0x000fe40007ffe018 */
[C---:B------:R-:W-:Y:S01]  /*01c0*/  LOP3.LUT R7, R0.reuse, 0x7ffffff8, RZ, 0xc0, !PT ;  /* 0x7ffffff800077812 */ /* 0x040fe200078ec0ff */
[C-C-:B------:R-:W-:Y:S01]  /*01d0*/  IMAD R21, R0.reuse, 0x6, R3.reuse ;  /* 0x0000000600157824 */ /* 0x140fe200078e0203 */
[C---:B------:R-:W-:Y:S01]  /*01e0*/  LEA R9, R0.reuse, R3, 0x2 ;  /* 0x0000000300097211 */ /* 0x040fe200078e10ff */
[----:B------:R-:W-:Y:S01]  /*01f0*/  IMAD R22, R0, 0x7, R3 ;  /* 0x0000000700167824 */ /* 0x000fe200078e0203 */
[----:B------:R-:W-:-:S02]  /*0200*/  MOV R23, R2 ;  /* 0x0000000200177202 */ /* 0x000fc40000000f00 */
[----:B------:R-:W-:Y:S02]  /*0210*/  IADD3 R7, PT, PT, -R7, RZ, RZ ;  /* 0x000000ff07077210 */ /* 0x000fe40007ffe1ff */
[----:B-1----:R-:W-:-:S04]  /*0220*/  LEA R14, P0, R4, UR8, 0x2 ;  /* 0x00000008040e7c11 */ /* 0x002fc8000f8010ff */
[----:B------:R-:W-:-:S09]  /*0230*/  LEA.HI.X R15, R4, UR9, R5, 0x2, P0 ;  /* 0x00000009040f7c11 */ /* 0x000fd200080f1405 */
.L_x_9:
[----:B--2---:R-:W-:Y:S01]  /*0240*/  IMAD.WIDE R12, R23, 0x4, R10 ;  /* 0x00000004170c7825 */ /* 0x004fe200078e020a */
[----:B0-----:R-:W2:Y:S01]  /*0250*/  LDG.E R5, desc[UR6][R14.64] ;  /* 0x000000060e057981 */ /* 0x001ea2000c1e1900 */
[----:B------:R-:W0:Y:S03]  /*0260*/  LDC.64 R16, c[0x0][0x380] ;  /* 0x0000e000ff107b82 */ /* 0x000e260000000a00 */
[----:B------:R-:W2:Y:S01]  /*0270*/  LDG.E R4, desc[UR6][R12.64] ;  /* 0x000000060c047981 */ /* 0x000ea2000c1e1900 */
[----:B------:R-:W-:-:S05]  /*0280*/  IMAD.WIDE R28, R0, 0x4, R12 ;  /* 0x00000004001c7825 */ /* 0x000fca00078e020c */
[----:B------:R-:W3:Y:S01]  /*0290*/  LDG.E R25, desc[UR6][R28.64] ;  /* 0x000000061c197981 */ /* 0x000ee2000c1e1900 */
[----:B0-----:R-:W-:-:S06]  /*02a0*/  IMAD.WIDE.U32 R18, R24, 0x4, R16 ;  /* 0x0000000418127825 */ /* 0x001fcc00078e0010 */
[----:B------:R-:W3:Y:S01]  /*02b0*/  LDG.E R18, desc[UR6][R18.64] ;  /* 0x0000000612127981 */ /* 0x000ee2000c1e1900 */
[----:B--2---:R-:W-:Y:S02]  /*02c0*/  IMAD R26, R5, R4, R26 ;  /* 0x00000004051a7224 */ /* 0x004fe400078e021a */
[----:B------:R-:W-:-:S04]  /*02d0*/  IMAD.WIDE R4, R0, 0x8, R10 ;  /* 0x0000000800047825 */ /* 0x000fc800078e020a */
[----:B------:R-:W-:-:S05]  /*02e0*/  IMAD.WIDE R4, R23, 0x4, R4 ;  /* 0x0000000417047825 */ /* 0x000fca00078e0204 */
[----:B------:R0:W2:Y:S02]  /*02f0*/  LDG.E R19, desc[UR6][R4.64] ;  /* 0x0000000604137981 */ /* 0x0000a4000c1e1900 */
[----:B0-----:R-:W-:-:S05]  /*0300*/  IMAD.WIDE.U32 R4, R6, 0x4, R16 ;  /* 0x0000000406047825 */ /* 0x001fca00078e0010 */
[----:B------:R0:W2:Y:S02]  /*0310*/  LDG.E R27, desc[UR6][R4.64] ;  /* 0x00000006041b7981 */ /* 0x0000a4000c1e1900 */
[----:B0-----:R-:W-:-:S04]  /*0320*/  IMAD.WIDE R4, R0, 0xc, R10 ;  /* 0x0000000c00047825 */ /* 0x001fc800078e020a */
[----:B------:R-:W-:-:S04]  /*0330*/  IMAD.WIDE R4, R23, 0x4, R4 ;  /* 0x0000000417047825 */ /* 0x000fc800078e0204 */
[----:B---3--:R-:W-:Y:S02]  /*0340*/  IMAD R26, R18, R25, R26 ;  /* 0x00000019121a7224 */ /* 0x008fe400078e021a */
[----:B------:R0:W3:Y:S02]  /*0350*/  LDG.E R25, desc[UR6][R4.64] ;  /* 0x0000000604197981 */ /* 0x0000e4000c1e1900 */
[----:B0-----:R-:W-:-:S04]  /*0360*/  IMAD.WIDE R4, R0, 0x10, R10 ;  /* 0x0000001000047825 */ /* 0x001fc800078e020a */
[----:B------:R-:W-:-:S04]  /*0370*/  IMAD.WIDE R4, R23, 0x4, R4 ;  /* 0x0000000417047825 */ /* 0x000fc800078e0204 */
[----:B--2---:R-:W-:Y:S02]  /*0380*/  IMAD R26, R27, R19, R26 ;  /* 0x000000131b1a7224 */ /* 0x004fe400078e021a */
[----:B------:R-:W-:-:S06]  /*0390*/  IMAD.WIDE.U32 R18, R8, 0x4, R16 ;  /* 0x0000000408127825 */ /* 0x000fcc00078e0010 */
[----:B------:R-:W3:Y:S04]  /*03a0*/  LDG.E R18, desc[UR6][R18.64] ;  /* 0x0000000612127981 */ /* 0x000ee8000c1e1900 */
[----:B------:R0:W2:Y:S02]  /*03b0*/  LDG.E R19, desc[UR6][R4.64] ;  /* 0x0000000604137981 */ /* 0x0000a4000c1e1900 */
[----:B0-----:R-:W-:-:S05]  /*03c0*/  IMAD.WIDE.U32 R4, R9, 0x4, R16 ;  /* 0x0000000409047825 */ /* 0x001fca00078e0010 */
[----:B------:R0:W2:Y:S02]  /*03d0*/  LDG.E R27, desc[UR6][R4.64] ;  /* 0x00000006041b7981 */ /* 0x0000a4000c1e1900 */
[----:B0-----:R-:W-:-:S04]  /*03e0*/  IMAD.WIDE R4, R0, 0x14, R10 ;  /* 0x0000001400047825 */ /* 0x001fc800078e020a */
[----:B------:R-:W-:-:S04]  /*03f0*/  IMAD.WIDE R4, R23, 0x4, R4 ;  /* 0x0000000417047825 */ /* 0x000fc800078e0204 */
[----:B---3--:R-:W-:Y:S02]  /*0400*/  IMAD R26, R18, R25, R26 ;  /* 0x00000019121a7224 */ /* 0x008fe400078e021a */
[----:B------:R2:W3:Y:S02]  /*0410*/  LDG.E R25, desc[UR6][R4.64] ;  /* 0x0000000604197981 */ /* 0x0004e4000c1e1900 */
[----:B--2---:R-:W-:Y:S02]  /*0420*/  IMAD R5, R27, R19, R26 ;  /* 0x000000131b057224 */ /* 0x004fe400078e021a */
[----:B------:R-:W-:-:S04]  /*0430*/  IMAD.WIDE R18, R0, 0x18, R12 ;  /* 0x0000001800127825 */ /* 0x000fc800078e020c */
[----:B------:R-:W-:Y:S01]  /*0440*/  IMAD.WIDE.U32 R26, R20, 0x4, R16 ;  /* 0x00000004141a7825 */ /* 0x000fe200078e0010 */
[----:B------:R0:W2:Y:S03]  /*0450*/  LDG.E R4, desc[UR6][R18.64] ;  /* 0x0000000612047981 */ /* 0x0000a6000c1e1900 */
[----:B------:R-:W-:Y:S02]  /*0460*/  IMAD.WIDE R12, R0, 0x1c, R12 ;  /* 0x0000001c000c7825 */ /* 0x000fe400078e020c */
[----:B------:R-:W3:Y:S04]  /*0470*/  LDG.E R26, desc[UR6][R26.64] ;  /* 0x000000061a1a7981 */ /* 0x000ee8000c1e1900 */
[----:B------:R-:W4:Y:S01]  /*0480*/  LDG.E R12, desc[UR6][R12.64] ;  /* 0x000000060c0c7981 */ /* 0x000f22000c1e1900 */
[----:B0-----:R-:W-:-:S04]  /*0490*/  IMAD.WIDE.U32 R18, R21, 0x4, R16 ;  /* 0x0000000415127825 */ /* 0x001fc800078e0010 */
[----:B------:R-:W-:Y:S02]  /*04a0*/  IMAD.WIDE.U32 R16, R22, 0x4, R16 ;  /* 0x0000000416107825 */ /* 0x000fe400078e0010 */
[----:B------:R-:W2:Y:S04]  /*04b0*/  LDG.E R18, desc[UR6][R18.64] ;  /* 0x0000000612127981 */ /* 0x000ea8000c1e1900 */
[----:B------:R-:W4:Y:S01]  /*04c0*/  LDG.E R17, desc[UR6][R16.64] ;  /* 0x0000000610117981 */ /* 0x000f22000c1e1900 */
[----:B------:R-:W-:-:S04]  /*04d0*/  IADD3 R7, PT, PT, R7, 0x8, RZ ;  /* 0x0000000807077810 */ /* 0x000fc80007ffe0ff */
[----:B------:R-:W-:Y:S02]  /*04e0*/  ISETP.NE.AND P0, PT, R7, RZ, PT ;  /* 0x000000ff0700720c */ /* 0x000fe40003f05270 */
[----:B------:R-:W-:-:S04]  /*04f0*/  SHF.L.U32 R29, R0, 0x3, RZ ;  /* 0x00000003001d7819 */ /* 0x000fc800000006ff */
[C---:B------:R-:W-:Y:S01]  /*0500*/  IADD3 R23, PT, PT, R29.reuse, R23, RZ ;  /* 0x000000171d177210 */ /* 0x040fe20007ffe0ff */
[C---:B------:R-:W-:Y:S01]  /*0510*/  IMAD.WIDE.U32 R14, R29.reuse, 0x4, R14 ;  /* 0x000000041d0e7825 */ /* 0x040fe200078e000e */
[C---:B------:R-:W-:Y:S02]  /*0520*/  IADD3 R24, PT, PT, R29.reuse, R24, RZ ;  /* 0x000000181d187210 */ /* 0x040fe40007ffe0ff */
[C---:B------:R-:W-:Y:S02]  /*0530*/  IADD3 R6, PT, PT, R29.reuse, R6, RZ ;  /* 0x000000061d067210 */ /* 0x040fe40007ffe0ff */
[C---:B------:R-:W-:Y:S02]  /*0540*/  IADD3 R8, PT, PT, R29.reuse, R8, RZ ;  /* 0x000000081d087210 */ /* 0x040fe40007ffe0ff */
[C---:B------:R-:W-:Y:S02]  /*0550*/  IADD3 R9, PT, PT, R29.reuse, R9, RZ ;  /* 0x000000091d097210 */ /* 0x040fe40007ffe0ff */
[----:B------:R-:W-:-:S02]  /*0560*/  IADD3 R20, PT, PT, R29, R20, RZ ;  /* 0x000000141d147210 */ /* 0x000fc40007ffe0ff */
[C---:B------:R-:W-:Y:S02]  /*0570*/  IADD3 R21, PT, PT, R29.reuse, R21, RZ ;  /* 0x000000151d157210 */ /* 0x040fe40007ffe0ff */
[----:B------:R-:W-:Y:S01]  /*0580*/  IADD3 R22, PT, PT, R29, R22, RZ ;  /* 0x000000161d167210 */ /* 0x000fe20007ffe0ff */
[----:B---3--:R-:W-:-:S04]  /*0590*/  IMAD R5, R26, R25, R5 ;  /* 0x000000191a057224 */ /* 0x008fc800078e0205 */
[----:B--2---:R-:W-:-:S04]  /*05a0*/  IMAD R4, R18, R4, R5 ;  /* 0x0000000412047224 */ /* 0x004fc800078e0205 */
[----:B----4-:R-:W-:Y:S01]  /*05b0*/  IMAD R26, R17, R12, R4 ;  /* 0x0000000c111a7224 */ /* 0x010fe200078e0204 */
[----:B------:R-:W-:Y:S06]  /*05c0*/  @P0 BRA `(.L_x_9) ;  /* 0xfffffffc001c0947 */ /* 0x000fec000383ffff */
[----:B------:R-:W-:-:S07]  /*05d0*/  LOP3.LUT R5, R0, 0x7ffffff8, RZ, 0xc0, !PT ;  /* 0x7ffffff800057812 */ /* 0x000fce00078ec0ff */
.L_x_8:
[----:B------:R-:W-:-:S04]  /*05e0*/  LOP3.LUT R4, R0, 0x7, RZ, 0xc0, !PT ;  /* 0x0000000700047812 */ /* 0x000fc800078ec0ff */
[----:B------:R-:W-:-:S13]  /*05f0*/  ISETP.NE.AND P0, PT, R4, RZ, PT ;  /* 0x000000ff0400720c */ /* 0x000fda0003f05270 */
[----:B------:R-:W-:Y:S05]  /*0600*/  @!P0 BRA `(.L_x_10) ;  /* 0x0000000000f48947 */ /* 0x000fea0003800000 */
[----:B------:R-:W-:Y:S02]  /*0610*/  ISETP.GE.U32.AND P0, PT, R4, 0x4, PT ;  /* 0x000000040400780c */ /* 0x000fe40003f06070 */
[----:B------:R-:W-:-:S04]  /*0620*/  LOP3.LUT R20, R0, 0x3, RZ, 0xc0, !PT ;  /* 0x0000000300147812 */ /* 0x000fc800078ec0ff */
[----:B------:R-:W-:-:S07]  /*0630*/  ISETP.NE.AND P1, PT, R20, RZ, PT ;  /* 0x000000ff1400720c */ /* 0x000fce0003f25270 */
[----:B------:R-:W-:Y:S06]  /*0640*/  @!P0 BRA `(.L_x_11) ;  /* 0x0000000000708947 */ /* 0x000fec0003800000 */
[----:B------:R-:W1:Y:S01]  /*0650*/  LDC.64 R22, c[0x0][0x388] ;  /* 0x0000e200ff167b82 */ /* 0x000e620000000a00 */
[CC--:B------:R-:W-:Y:S02]  /*0660*/  IMAD R7, R5.reuse, R0.reuse, R2 ;  /* 0x0000000005077224 */ /* 0x0c0fe400078e0202 */
[----:B------:R-:W-:-:S05]  /*0670*/  IMAD R15, R5, R0, R3 ;  /* 0x00000000050f7224 */ /* 0x000fca00078e0203 */
[----:B------:R-:W2:Y:S01]  /*0680*/  LDC.64 R8, c[0x0][0x380] ;  /* 0x0000e000ff087b82 */ /* 0x000ea20000000a00 */
[----:B------:R-:W-:-:S04]  /*0690*/  IADD3 R19, PT, PT, R15, R0, RZ ;  /* 0x000000000f137210 */ /* 0x000fc80007ffe0ff */
[----:B------:R-:W-:Y:S01]  /*06a0*/  IADD3 R13, PT, PT, R19, R0, RZ ;  /* 0x00000000130d7210 */ /* 0x000fe20007ffe0ff */
[----:B-1----:R-:W-:-:S03]  /*06b0*/  IMAD.WIDE R22, R7, 0x4, R22 ;  /* 0x0000000407167825 */ /* 0x002fc600078e0216 */
[----:B------:R-:W-:Y:S02]  /*06c0*/  IADD3 R17, PT, PT, R13, R0, RZ ;  /* 0x000000000d117210 */ /* 0x000fe40007ffe0ff */
[----:B0-----:R-:W3:Y:S01]  /*06d0*/  LDG.E R4, desc[UR6][R22.64] ;  /* 0x0000000616047981 */ /* 0x001ee2000c1e1900 */
[----:B------:R-:W-:-:S04]  /*06e0*/  IMAD.WIDE R10, R0, 0x4, R22 ;  /* 0x00000004000a7825 */ /* 0x000fc800078e0216 */
[----:B--2---:R-:W-:-:S04]  /*06f0*/  IMAD.WIDE.U32 R14, R15, 0x4, R8 ;  /* 0x000000040f0e7825 */ /* 0x004fc800078e0008 */
[----:B------:R-:W-:Y:S02]  /*0700*/  IMAD.WIDE.U32 R18, R19, 0x4, R8 ;  /* 0x0000000413127825 */ /* 0x000fe400078e0008 */
[----:B------:R-:W3:Y:S02]  /*0710*/  LDG.E R15, desc[UR6][R14.64] ;  /* 0x000000060e0f7981 */ /* 0x000ee4000c1e1900 */
[----:B------:R-:W-:Y:S02]  /*0720*/  IMAD.WIDE R6, R0, 0x4, R10 ;  /* 0x0000000400067825 */ /* 0x000fe400078e020a */
[----:B------:R-:W2:Y:S02]  /*0730*/  LDG.E R19, desc[UR6][R18.64] ;  /* 0x0000000612137981 */ /* 0x000ea4000c1e1900 */
[--C-:B------:R-:W-:Y:S02]  /*0740*/  IMAD.WIDE.U32 R12, R13, 0x4, R8.reuse ;  /* 0x000000040d0c7825 */ /* 0x100fe400078e0008 */
[----:B------:R-:W2:Y:S02]  /*0750*/  LDG.E R10, desc[UR6][R10.64] ;  /* 0x000000060a0a7981 */ /* 0x000ea4000c1e1900 */
[----:B------:R-:W-:-:S02]  /*0760*/  IMAD.WIDE.U32 R16, R17, 0x4, R8 ;  /* 0x0000000411107825 */ /* 0x000fc400078e0008 */
[----:B------:R-:W4:Y:S02]  /*0770*/  LDG.E R13, desc[UR6][R12.64] ;  /* 0x000000060c0d7981 */ /* 0x000f24000c1e1900 */
[----:B------:R-:W-:Y:S02]  /*0780*/  IMAD.WIDE R8, R0, 0x4, R6 ;  /* 0x0000000400087825 */ /* 0x000fe400078e0206 */
[----:B------:R-:W4:Y:S04]  /*0790*/  LDG.E R6, desc[UR6][R6.64] ;  /* 0x0000000606067981 */ /* 0x000f28000c1e1900 */
[----:B------:R-:W5:Y:S04]  /*07a0*/  LDG.E R17, desc[UR6][R16.64] ;  /* 0x0000000610117981 */ /* 0x000f68000c1e1900 */
[----:B------:R-:W5:Y:S01]  /*07b0*/  LDG.E R8, desc[UR6][R8.64] ;  /* 0x0000000608087981 */ /* 0x000f62000c1e1900 */
[----:B------:R-:W-:Y:S01]  /*07c0*/  IADD3 R5, PT, PT, R5, 0x4, RZ ;  /* 0x0000000405057810 */ /* 0x000fe20007ffe0ff */
[----:B---3--:R-:W-:-:S04]  /*07d0*/  IMAD R4, R15, R4, R26 ;  /* 0x000000040f047224 */ /* 0x008fc800078e021a */
[----:B--2---:R-:W-:-:S04]  /*07e0*/  IMAD R4, R19, R10, R4 ;  /* 0x0000000a13047224 */ /* 0x004fc800078e0204 */
[----:B----4-:R-:W-:-:S04]  /*07f0*/  IMAD R4, R13, R6, R4 ;  /* 0x000000060d047224 */ /* 0x010fc800078e0204 */
[----:B-----5:R-:W-:-:S07]  /*0800*/  IMAD R26, R17, R8, R4 ;  /* 0x00000008111a7224 */ /* 0x020fce00078e0204 */
.L_x_11:
[----:B------:R-:W-:Y:S05]  /*0810*/  @!P1 BRA `(.L_x_10) ;  /* 0x0000000000709947 */ /* 0x000fea0003800000 */
[----:B------:R-:W1:Y:S01]  /*0820*/  LDC.64 R12, c[0x0][0x380] ;  /* 0x0000e000ff0c7b82 */ /* 0x000e620000000a00 */
[----:B------:R-:W-:Y:S02]  /*0830*/  ISETP.NE.AND P0, PT, R20, 0x1, PT ;  /* 0x000000011400780c */ /* 0x000fe40003f05270 */
[----:B------:R-:W-:-:S04]  /*0840*/  LOP3.LUT R4, R0, 0x1, RZ, 0xc0, !PT ;  /* 0x0000000100047812 */ /* 0x000fc800078ec0ff */
[----:B------:R-:W-:Y:S01]  /*0850*/  ISETP.NE.U32.AND P1, PT, R4, 0x1, PT ;  /* 0x000000010400780c */ /* 0x000fe20003f25070 */
[----:B------:R-:W2:Y:S06]  /*0860*/  LDC.64 R10, c[0x0][0x388] ;  /* 0x0000e200ff0a7b82 */ /* 0x000eac0000000a00 */
[CC--:B------:R-:W-:Y:S02]  /*0870*/  @P0 IMAD R17, R5.reuse, R0.reuse, R3 ;  /* 0x0000000005110224 */ /* 0x0c0fe400078e0203 */
[----:B------:R-:W3:Y:S01]  /*0880*/  LDC.64 R8, c[0x0][0x380] ;  /* 0x0000e000ff087b82 */ /* 0x000ee20000000a00 */
[C---:B------:R-:W-:Y:S01]  /*0890*/  @P0 IMAD R19, R5.reuse, R0, R2 ;  /* 0x0000000005130224 */ /* 0x040fe200078e0202 */
[----:B------:R-:W-:-:S06]  /*08a0*/  @P0 IADD3 R5, PT, PT, R5, 0x2, RZ ;  /* 0x0000000205050810 */ /* 0x000fcc0007ffe0ff */
[----:B------:R-:W4:Y:S01]  /*08b0*/  LDC.64 R6, c[0x0][0x388] ;  /* 0x0000e200ff067b82 */ /* 0x000f220000000a00 */
[C---:B-1----:R-:W-:Y:S01]  /*08c0*/  @P0 IMAD.WIDE.U32 R14, R17.reuse, 0x4, R12 ;  /* 0x00000004110e0825 */ /* 0x042fe200078e000c */
[----:B------:R-:W-:-:S03]  /*08d0*/  @P0 IADD3 R17, PT, PT, R17, R0, RZ ;  /* 0x0000000011110210 */ /* 0x000fc60007ffe0ff */
[----:B--2---:R-:W-:Y:S02]  /*08e0*/  @P0 IMAD.WIDE R10, R19, 0x4, R10 ;  /* 0x00000004130a0825 */ /* 0x004fe400078e020a */
[----:B0-----:R-:W2:Y:S02]  /*08f0*/  @P0 LDG.E R15, desc[UR6][R14.64] ;  /* 0x000000060e0f0981 */ /* 0x001ea4000c1e1900 */
[----:B------:R-:W-:-:S04]  /*0900*/  @P0 IMAD.WIDE.U32 R12, R17, 0x4, R12 ;  /* 0x00000004110c0825 */ /* 0x000fc800078e000c */
[CC--:B------:R-:W-:Y:S02]  /*0910*/  @!P1 IMAD R17, R5.reuse, R0.reuse, R3 ;  /* 0x0000000005119224 */ /* 0x0c0fe400078e0203 */
[----:B------:R-:W-:Y:S01]  /*0920*/  @!P1 IMAD R19, R5, R0, R2 ;  /* 0x0000000005139224 */ /* 0x000fe200078e0202 */
[----:B------:R-:W5:Y:S01]  /*0930*/  @P0 LDG.E R12, desc[UR6][R12.64] ;  /* 0x000000060c0c0981 */ /* 0x000f62000c1e1900 */
[----:B------:R-:W-:-:S03]  /*0940*/  @P0 IMAD.WIDE R4, R0, 0x4, R10 ;  /* 0x0000000400040825 */ /* 0x000fc600078e020a */
[----:B------:R-:W2:Y:S01]  /*0950*/  @P0 LDG.E R10, desc[UR6][R10.64] ;  /* 0x000000060a0a0981 */ /* 0x000ea2000c1e1900 */
[----:B---3--:R-:W-:-:S03]  /*0960*/  @!P1 IMAD.WIDE.U32 R8, R17, 0x4, R8 ;  /* 0x0000000411089825 */ /* 0x008fc600078e0008 */
[----:B------:R-:W5:Y:S01]  /*0970*/  @P0 LDG.E R4, desc[UR6][R4.64] ;  /* 0x0000000604040981 */ /* 0x000f62000c1e1900 */
[----:B----4-:R-:W-:-:S03]  /*0980*/  @!P1 IMAD.WIDE R6, R19, 0x4, R6 ;  /* 0x0000000413069825 */ /* 0x010fc600078e0206 */
[----:B------:R-:W3:Y:S04]  /*0990*/  @!P1 LDG.E R9, desc[UR6][R8.64] ;  /* 0x0000000608099981 */ /* 0x000ee8000c1e1900 */
[----:B------:R-:W3:Y:S01]  /*09a0*/  @!P1 LDG.E R6, desc[UR6][R6.64] ;  /* 0x0000000606069981 */ /* 0x000ee2000c1e1900 */
[----:B--2---:R-:W-:-:S04]  /*09b0*/  @P0 IMAD R15, R15, R10, R26 ;  /* 0x0000000a0f0f0224 */ /* 0x004fc800078e021a */
[----:B-----5:R-:W-:-:S04]  /*09c0*/  @P0 IMAD R26, R12, R4, R15 ;  /* 0x000000040c1a0224 */ /* 0x020fc800078e020f */
[----:B---3--:R-:W-:-:S07]  /*09d0*/  @!P1 IMAD R26, R9, R6, R26 ;  /* 0x00000006091a9224 */ /* 0x008fce00078e021a */
.L_x_10:
[----:B------:R-:W1:Y:S01]  /*09e0*/  LDC.64 R4, c[0x0][0x390] ;  /* 0x0000e400ff047b82 */ /* 0x000e620000000a00 */
[----:B------:R-:W-:-:S04]  /*09f0*/  IMAD R3, R3, R0, R2 ;  /* 0x0000000003037224 */ /* 0x000fc800078e0202 */
[----:B-1----:R-:W-:-:S05]  /*0a00*/  IMAD.WIDE R2, R3, 0x4, R4 ;  /* 0x0000000403027825 */ /* 0x002fca00078e0204 */
[----:B0-----:R-:W-:Y:S01]  /*0a10*/  STG.E desc[UR6][R2.64], R26 ;  /* 0x0000001a02007986 */ /* 0x001fe2000c101906 */
[----:B------:R-:W-:Y:S05]  /*0a20*/  EXIT ;  /* 0x000000000000794d */ /* 0x000fea0003800000 */
.L_x_12:
        /* <DEDUP_REMOVED lines=13> */
.L_x_14:


//--------------------- .nv.shared._Z14tiledMatrixMulPiS_S_ii --------------------------
	.section	.nv.shared._Z14tiledMatrixMulPiS_S_ii,"aw",@nobits
	.sectionflags	@""
	.align	4
.nv.shared._Z14tiledMatrixMulPiS_S_ii:
	.zero		9216


//--------------------- .nv.shared.reserved.0     --------------------------
	.section	.nv.shared.reserved.0,"aw",@nobits
	.weak		__nv_reservedSMEM_offset_0_alias
	.size		__nv_reservedSMEM_offset_0_alias, 0, 64
	.other		__nv_reservedSMEM_offset_0_alias,@"STO_CUDA_RESERVED_SHARED STV_DEFAULT"
__nv_reservedSMEM_offset_0_alias:
	.zero		0
	.zero		64


//--------------------- .nv.constant0._Z14tiledMatrixMulPiS_S_ii --------------------------
	.section	.nv.constant0._Z14tiledMatrixMulPiS_S_ii,"a",@progbits
	.sectionflags	@""
	.align	4
.nv.constant0._Z14tiledMatrixMulPiS_S_ii:
	.zero		928


//--------------------- .nv.constant0._Z16matrixMulAlignedPiS_S_i --------------------------
	.section	.nv.constant0._Z16matrixMulAlignedPiS_S_i,"a",@progbits
	.sectionflags	@""
	.align	4
.nv.constant0._Z16matrixMulAlignedPiS_S_i:
	.zero		924


//--------------------- SYMBOLS --------------------------

	.type		.nv.reservedSmem.offset0,@object
	.size		.nv.reservedSmem.offset0,0x4
	.type		.nv.reservedSmem.cap,@object
	.size		.nv.reservedSmem.cap,0x4
